	.target	sm_90a

	.elftype	@"ET_EXEC"


//--------------------- .note.nv.tkinfo           --------------------------
	.section	.note.nv.tkinfo,"",@"SHT_NOTE"
	.sectionflags	@"SHF_NOTE_NV_TKINFO"
	.tkinfo
        /*0018*/ 	.word	0x00000002
        /*0030*/ 	.string	""
        /*0030*/ 	.string	"ptxas"
        /*0030*/ 	.string	"Cuda compilation tools, release 13.0, V13.0.88"
        /*0030*/ 	.string	"Build cuda_13.0.r13.0/compiler.36424714_0"
        /*0030*/ 	.string	"-arch sm_90a -m 64 "



//--------------------- .note.nv.cuinfo           --------------------------
	.section	.note.nv.cuinfo,"",@"SHT_NOTE"
	.sectionflags	@"SHF_NOTE_NV_CUINFO"
        /*0018*/ 	.short	0x0002
        /*001a*/ 	.short	0x005a
        /*001c*/ 	.short	0x0082
	.zero		2


//--------------------- .nv.info                  --------------------------
	.section	.nv.info,"",@"SHT_CUDA_INFO"
	.align	4


	//----- nvinfo : EIATTR_REGCOUNT
	.align		4
        /*0000*/ 	.byte	0x04, 0x2f
        /*0002*/ 	.short	(.L_15 - .L_14)
	.align		4
.L_14:
        /*0004*/ 	.word	index@(_ZN7cutlass13device_kernelINS_4gemm6kernel13GemmUniversalIN4cute5tupleIJiiiiEEENS1_10collective13CollectiveMmaINS1_34MainloopSm90TmaGmmaWarpSpecializedILi18ENS5_IJNS4_1CILi2EEENSA_ILi1EEESC_EEENS1_32KernelTmaWarpSpecializedPingpongEEENS5_IJNSA_ILi64EEENSA_ILi128EEESG_EEEaNS5_IJlSC_lEEEaSJ_NS4_8TiledMMAINS4_8MMA_AtomIJNS4_4SM904GMMA27MMA_64x128x32_S32S8S8_SS_TNEEEENS4_6LayoutINS5_IJSC_SC_SC_EEENS5_IJNSA_ILi0EEESS_SS_EEEEENS5_IJNS4_10UnderscoreESV_SV_EEEEENS4_13SM90_TMA_LOADENS4_14ComposedLayoutINS4_7SwizzleILi2ELi4ELi3EEENS4_18smem_ptr_flag_bitsILi8EEENSQ_INS5_IJNSA_ILi8EEESG_EEENS5_IJSG_SC_EEEEEEEvNS4_8identityENS4_23SM90_TMA_LOAD_MULTICASTES18_vS19_EENS_8epilogue10collective6detail29Sm90TmaWarpSpecializedAdapterINS1D_15DefaultEpilogueIaSJ_SJ_NS1C_6thread17LinearCombinationIaLi1EiiLNS1H_9ScaleType4KindE0ELNS_15FloatRoundStyleE2EaEENS1_15EpilogueDefaultEEEEEvvEEEEvNT_6ParamsE)
        /*0008*/ 	.word	0x000000a8


	//----- nvinfo : EIATTR_FRAME_SIZE
	.align		4
.L_15:
        /*000c*/ 	.byte	0x04, 0x11
        /*000e*/ 	.short	(.L_17 - .L_16)
	.align		4
.L_16:
        /*0010*/ 	.word	index@(_ZN7cutlass13device_kernelINS_4gemm6kernel13GemmUniversalIN4cute5tupleIJiiiiEEENS1_10collective13CollectiveMmaINS1_34MainloopSm90TmaGmmaWarpSpecializedILi18ENS5_IJNS4_1CILi2EEENSA_ILi1EEESC_EEENS1_32KernelTmaWarpSpecializedPingpongEEENS5_IJNSA_ILi64EEENSA_ILi128EEESG_EEEaNS5_IJlSC_lEEEaSJ_NS4_8TiledMMAINS4_8MMA_AtomIJNS4_4SM904GMMA27MMA_64x128x32_S32S8S8_SS_TNEEEENS4_6LayoutINS5_IJSC_SC_SC_EEENS5_IJNSA_ILi0EEESS_SS_EEEEENS5_IJNS4_10UnderscoreESV_SV_EEEEENS4_13SM90_TMA_LOADENS4_14ComposedLayoutINS4_7SwizzleILi2ELi4ELi3EEENS4_18smem_ptr_flag_bitsILi8EEENSQ_INS5_IJNSA_ILi8EEESG_EEENS5_IJSG_SC_EEEEEEEvNS4_8identityENS4_23SM90_TMA_LOAD_MULTICASTES18_vS19_EENS_8epilogue10collective6detail29Sm90TmaWarpSpecializedAdapterINS1D_15DefaultEpilogueIaSJ_SJ_NS1C_6thread17LinearCombinationIaLi1EiiLNS1H_9ScaleType4KindE0ELNS_15FloatRoundStyleE2EaEENS1_15EpilogueDefaultEEEEEvvEEEEvNT_6ParamsE)
        /*0014*/ 	.word	0x00000008


	//----- nvinfo : EIATTR_MIN_STACK_SIZE
	.align		4
.L_17:
        /*0018*/ 	.byte	0x04, 0x12
        /*001a*/ 	.short	(.L_19 - .L_18)
	.align		4
.L_18:
        /*001c*/ 	.word	index@(_ZN7cutlass13device_kernelINS_4gemm6kernel13GemmUniversalIN4cute5tupleIJiiiiEEENS1_10collective13CollectiveMmaINS1_34MainloopSm90TmaGmmaWarpSpecializedILi18ENS5_IJNS4_1CILi2EEENSA_ILi1EEESC_EEENS1_32KernelTmaWarpSpecializedPingpongEEENS5_IJNSA_ILi64EEENSA_ILi128EEESG_EEEaNS5_IJlSC_lEEEaSJ_NS4_8TiledMMAINS4_8MMA_AtomIJNS4_4SM904GMMA27MMA_64x128x32_S32S8S8_SS_TNEEEENS4_6LayoutINS5_IJSC_SC_SC_EEENS5_IJNSA_ILi0EEESS_SS_EEEEENS5_IJNS4_10UnderscoreESV_SV_EEEEENS4_13SM90_TMA_LOADENS4_14ComposedLayoutINS4_7SwizzleILi2ELi4ELi3EEENS4_18smem_ptr_flag_bitsILi8EEENSQ_INS5_IJNSA_ILi8EEESG_EEENS5_IJSG_SC_EEEEEEEvNS4_8identityENS4_23SM90_TMA_LOAD_MULTICASTES18_vS19_EENS_8epilogue10collective6detail29Sm90TmaWarpSpecializedAdapterINS1D_15DefaultEpilogueIaSJ_SJ_NS1C_6thread17LinearCombinationIaLi1EiiLNS1H_9ScaleType4KindE0ELNS_15FloatRoundStyleE2EaEENS1_15EpilogueDefaultEEEEEvvEEEEvNT_6ParamsE)
        /*0020*/ 	.word	0x00000008
.L_19:


//--------------------- .nv.compat                --------------------------
	.section	.nv.compat,"",@"SHT_CUDA_COMPAT_INFO"
	.align	4
        /*0000*/ 	.byte	0x02, 0x09, 0x01, 0x00, 0x02, 0x02, 0x04, 0x00, 0x02, 0x05, 0x05, 0x00, 0x03, 0x07, 0x01, 0x01
        /*0010*/ 	.byte	0x02, 0x03, 0x01, 0x00, 0x02, 0x06, 0x01, 0x00, 0x04, 0x0b, 0x08, 0x00, 0x00, 0x00, 0x00, 0x00
        /*0020*/ 	.byte	0x00, 0x00, 0x00, 0x00


//--------------------- .nv.info._ZN7cutlass13device_kernelINS_4gemm6kernel13GemmUniversalIN4cute5tupleIJiiiiEEENS1_10collective13CollectiveMmaINS1_34MainloopSm90TmaGmmaWarpSpecializedILi18ENS5_IJNS4_1CILi2EEENSA_ILi1EEESC_EEENS1_32KernelTmaWarpSpecializedPingpongEEENS5_IJNSA_ILi64EEENSA_ILi128EEESG_EEEaNS5_IJlSC_lEEEaSJ_NS4_8TiledMMAINS4_8MMA_AtomIJNS4_4SM904GMMA27MMA_64x128x32_S32S8S8_SS_TNEEEENS4_6LayoutINS5_IJSC_SC_SC_EEENS5_IJNSA_ILi0EEESS_SS_EEEEENS5_IJNS4_10UnderscoreESV_SV_EEEEENS4_13SM90_TMA_LOADENS4_14ComposedLayoutINS4_7SwizzleILi2ELi4ELi3EEENS4_18smem_ptr_flag_bitsILi8EEENSQ_INS5_IJNSA_ILi8EEESG_EEENS5_IJSG_SC_EEEEEEEvNS4_8identityENS4_23SM90_TMA_LOAD_MULTICASTES18_vS19_EENS_8epilogue10collective6detail29Sm90TmaWarpSpecializedAdapterINS1D_15DefaultEpilogueIaSJ_SJ_NS1C_6thread17LinearCombinationIaLi1EiiLNS1H_9ScaleType4KindE0ELNS_15FloatRoundStyleE2EaEENS1_15EpilogueDefaultEEEEEvvEEEEvNT_6ParamsE --------------------------
	.section	.nv.info._ZN7cutlass13device_kernelINS_4gemm6kernel13GemmUniversalIN4cute5tupleIJiiiiEEENS1_10collective13CollectiveMmaINS1_34MainloopSm90TmaGmmaWarpSpecializedILi18ENS5_IJNS4_1CILi2EEENSA_ILi1EEESC_EEENS1_32KernelTmaWarpSpecializedPingpongEEENS5_IJNSA_ILi64EEENSA_ILi128EEESG_EEEaNS5_IJlSC_lEEEaSJ_NS4_8TiledMMAINS4_8MMA_AtomIJNS4_4SM904GMMA27MMA_64x128x32_S32S8S8_SS_TNEEEENS4_6LayoutINS5_IJSC_SC_SC_EEENS5_IJNSA_ILi0EEESS_SS_EEEEENS5_IJNS4_10UnderscoreESV_SV_EEEEENS4_13SM90_TMA_LOADENS4_14ComposedLayoutINS4_7SwizzleILi2ELi4ELi3EEENS4_18smem_ptr_flag_bitsILi8EEENSQ_INS5_IJNSA_ILi8EEESG_EEENS5_IJSG_SC_EEEEEEEvNS4_8identityENS4_23SM90_TMA_LOAD_MULTICASTES18_vS19_EENS_8epilogue10collective6detail29Sm90TmaWarpSpecializedAdapterINS1D_15DefaultEpilogueIaSJ_SJ_NS1C_6thread17LinearCombinationIaLi1EiiLNS1H_9ScaleType4KindE0ELNS_15FloatRoundStyleE2EaEENS1_15EpilogueDefaultEEEEEvvEEEEvNT_6ParamsE,"",@"SHT_CUDA_INFO"
	.sectionflags	@""
	.align	4


	//----- nvinfo : EIATTR_CUDA_API_VERSION
	.align		4
        /*0000*/ 	.byte	0x04, 0x37
        /*0002*/ 	.short	(.L_21 - .L_20)
.L_20:
        /*0004*/ 	.word	0x00000082


	//----- nvinfo : EIATTR_KPARAM_INFO
	.align		4
.L_21:
        /*0008*/ 	.byte	0x04, 0x17
        /*000a*/ 	.short	(.L_23 - .L_22)
.L_22:
        /*000c*/ 	.word	0x00000000
        /*0010*/ 	.short	0x0000
        /*0012*/ 	.short	0x0070
        /*0014*/ 	.byte	0x00, 0xf0, 0x01, 0x10


	//----- nvinfo : EIATTR_SPARSE_MMA_MASK
	.align		4
.L_23:
        /*0018*/ 	.byte	0x03, 0x50
        /*001a*/ 	.short	0x0000


	//----- nvinfo : EIATTR_MAXREG_COUNT
	.align		4
        /*001c*/ 	.byte	0x03, 0x1b
        /*001e*/ 	.short	0x00a8


	//----- nvinfo : EIATTR_NUM_BARRIERS
	.align		4
        /*0020*/ 	.byte	0x02, 0x4c
        /*0022*/ 	.byte	0x01
	.zero		1


	//----- nvinfo : EIATTR_EXTERNS
	.align		4
        /*0024*/ 	.byte	0x04, 0x0f
        /*0026*/ 	.short	(.L_25 - .L_24)


	//   ....[0]....
	.align		4
.L_24:
        /*0028*/ 	.word	index@(__assertfail)


	//----- nvinfo : EIATTR_ANNOTATIONS
	.align		4
.L_25:
        /*002c*/ 	.byte	0x04, 0x55
        /*002e*/ 	.short	(.L_27 - .L_26)


	//   ....[0]....
.L_26:
        /*0030*/ 	.word	0x00000001
        /*0034*/ 	.byte	0xa0, 0x0f, 0x00, 0x00, 0x01, 0x00, 0x00, 0x00, 0x90, 0x55, 0x00, 0x00, 0x01, 0x00, 0x00, 0x00
        /*0044*/ 	.byte	0x20, 0x62, 0x00, 0x00


	//----- nvinfo : EIATTR_MERCURY_ISA_VERSION
	.align		4
.L_27:
        /*0048*/ 	.byte	0x03, 0x5f
        /*004a*/ 	.short	0x0101


	//----- nvinfo : EIATTR_INT_WARP_WIDE_INSTR_OFFSETS
	.align		4
        /*004c*/ 	.byte	0x04, 0x31
        /*004e*/ 	.short	(.L_29 - .L_28)


	//   ....[0]....
.L_28:
        /*0050*/ 	.word	0x00000720


	//   ....[1]....
        /*0054*/ 	.word	0x00000750


	//   ....[2]....
        /*0058*/ 	.word	0x00000790


	//   ....[3]....
        /*005c*/ 	.word	0x000008c0


	//   ....[4]....
        /*0060*/ 	.word	0x000008d0


	//   ....[5]....
        /*0064*/ 	.word	0x000008e0


	//   ....[6]....
        /*0068*/ 	.word	0x00000980


	//   ....[7]....
        /*006c*/ 	.word	0x000009c0


	//   ....[8]....
        /*0070*/ 	.word	0x00002010


	//----- nvinfo : EIATTR_COOP_GROUP_MASK_REGIDS
	.align		4
.L_29:
        /*0074*/ 	.byte	0x04, 0x29
        /*0076*/ 	.short	(.L_31 - .L_30)


	//   ....[0]....
.L_30:
        /*0078*/ 	.word	0xffffffff


	//   ....[1]....
        /*007c*/ 	.word	0xffffffff


	//   ....[2]....
        /*0080*/ 	.word	0xffffffff


	//   ....[3]....
        /*0084*/ 	.word	0xffffffff


	//   ....[4]....
        /*0088*/ 	.word	0xffffffff


	//   ....[5]....
        /*008c*/ 	.word	0xffffffff


	//   ....[6]....
        /*0090*/ 	.word	0xffffffff


	//----- nvinfo : EIATTR_COOP_GROUP_INSTR_OFFSETS
	.align		4
.L_31:
        /*0094*/ 	.byte	0x04, 0x28
        /*0096*/ 	.short	(.L_33 - .L_32)


	//   ....[0]....
.L_32:
        /*0098*/ 	.word	0x00000070


	//   ....[1]....
        /*009c*/ 	.word	0x00000080


	//   ....[2]....
        /*00a0*/ 	.word	0x00000140


	//   ....[3]....
        /*00a4*/ 	.word	0x000004e0


	//   ....[4]....
        /*00a8*/ 	.word	0x00000520


	//   ....[5]....
        /*00ac*/ 	.word	0x00000900


	//   ....[6]....
        /*00b0*/ 	.word	0x00000b40


	//----- nvinfo : EIATTR_REG_RECONFIG
	.align		4
.L_33:
        /*00b4*/ 	.byte	0x01, 0x54
	.zero		2


	//----- nvinfo : EIATTR_SYSCALL_OFFSETS
	.align		4
        /*00b8*/ 	.byte	0x04, 0x46
        /*00ba*/ 	.short	(.L_35 - .L_34)


	//   ....[0]....
.L_34:
        /*00bc*/ 	.word	0x00001a40


	//----- nvinfo : EIATTR_MBARRIER_INSTR_OFFSETS
	.align		4
.L_35:
        /*00c0*/ 	.byte	0x04, 0x39
        /*00c2*/ 	.short	(.L_37 - .L_36)


	//   ....[0]....
.L_36:
        /*00c4*/ 	.word	0x00000280
        /*00c8*/ 	.word	0x000000ff
        /*00cc*/ 	.word	0x00000000
        /*00d0*/ 	.short	0x0100
        /*00d2*/ 	.byte	0x08
	.zero		1


	//   ....[1]....
        /*00d4*/ 	.word	0x00000290
        /*00d8*/ 	.word	0x000000ff
        /*00dc*/ 	.word	0x00000090
        /*00e0*/ 	.short	0x0100
        /*00e2*/ 	.byte	0x08
	.zero		1


	//   ....[2]....
        /*00e4*/ 	.word	0x000002a0
        /*00e8*/ 	.word	0x000000ff
        /*00ec*/ 	.word	0x00000008
        /*00f0*/ 	.short	0x0100
        /*00f2*/ 	.byte	0x08
	.zero		1


	//   ....[3]....
        /*00f4*/ 	.word	0x000002b0
        /*00f8*/ 	.word	0x000000ff
        /*00fc*/ 	.word	0x00000098
        /*0100*/ 	.short	0x0100
        /*0102*/ 	.byte	0x08
	.zero		1


	//   ....[4]....
        /*0104*/ 	.word	0x000002c0
        /*0108*/ 	.word	0x000000ff
        /*010c*/ 	.word	0x00000010
        /*0110*/ 	.short	0x0100
        /*0112*/ 	.byte	0x08
	.zero		1


	//   ....[5]....
        /*0114*/ 	.word	0x000002d0
        /*0118*/ 	.word	0x000000ff
        /*011c*/ 	.word	0x000000a0
        /*0120*/ 	.short	0x0100
        /*0122*/ 	.byte	0x08
	.zero		1


	//   ....[6]....
        /*0124*/ 	.word	0x000002e0
        /*0128*/ 	.word	0x000000ff
        /*012c*/ 	.word	0x00000018
        /*0130*/ 	.short	0x0100
        /*0132*/ 	.byte	0x08
	.zero		1


	//   ....[7]....
        /*0134*/ 	.word	0x000002f0
        /*0138*/ 	.word	0x000000ff
        /*013c*/ 	.word	0x000000a8
        /*0140*/ 	.short	0x0100
        /*0142*/ 	.byte	0x08
	.zero		1


	//   ....[8]....
        /*0144*/ 	.word	0x00000300
        /*0148*/ 	.word	0x000000ff
        /*014c*/ 	.word	0x00000020
        /*0150*/ 	.short	0x0100
        /*0152*/ 	.byte	0x08
	.zero		1


	//   ....[9]....
        /*0154*/ 	.word	0x00000310
        /*0158*/ 	.word	0x000000ff
        /*015c*/ 	.word	0x000000b0
        /*0160*/ 	.short	0x0100
        /*0162*/ 	.byte	0x08
	.zero		1


	//   ....[10]....
        /*0164*/ 	.word	0x00000320
        /*0168*/ 	.word	0x000000ff
        /*016c*/ 	.word	0x00000028
        /*0170*/ 	.short	0x0100
        /*0172*/ 	.byte	0x08
	.zero		1


	//   ....[11]....
        /*0174*/ 	.word	0x00000330
        /*0178*/ 	.word	0x000000ff
        /*017c*/ 	.word	0x000000b8
        /*0180*/ 	.short	0x0100
        /*0182*/ 	.byte	0x08
	.zero		1


	//   ....[12]....
        /*0184*/ 	.word	0x00000340
        /*0188*/ 	.word	0x000000ff
        /*018c*/ 	.word	0x00000030
        /*0190*/ 	.short	0x0100
        /*0192*/ 	.byte	0x08
	.zero		1


	//   ....[13]....
        /*0194*/ 	.word	0x00000350
        /*0198*/ 	.word	0x000000ff
        /*019c*/ 	.word	0x000000c0
        /*01a0*/ 	.short	0x0100
        /*01a2*/ 	.byte	0x08
	.zero		1


	//   ....[14]....
        /*01a4*/ 	.word	0x00000360
        /*01a8*/ 	.word	0x000000ff
        /*01ac*/ 	.word	0x00000038
        /*01b0*/ 	.short	0x0100
        /*01b2*/ 	.byte	0x08
	.zero		1


	//   ....[15]....
        /*01b4*/ 	.word	0x00000370
        /*01b8*/ 	.word	0x000000ff
        /*01bc*/ 	.word	0x000000c8
        /*01c0*/ 	.short	0x0100
        /*01c2*/ 	.byte	0x08
	.zero		1


	//   ....[16]....
        /*01c4*/ 	.word	0x00000380
        /*01c8*/ 	.word	0x000000ff
        /*01cc*/ 	.word	0x00000040
        /*01d0*/ 	.short	0x0100
        /*01d2*/ 	.byte	0x08
	.zero		1


	//   ....[17]....
        /*01d4*/ 	.word	0x00000390
        /*01d8*/ 	.word	0x000000ff
        /*01dc*/ 	.word	0x000000d0
        /*01e0*/ 	.short	0x0100
        /*01e2*/ 	.byte	0x08
	.zero		1


	//   ....[18]....
        /*01e4*/ 	.word	0x000003a0
        /*01e8*/ 	.word	0x000000ff
        /*01ec*/ 	.word	0x00000048
        /*01f0*/ 	.short	0x0100
        /*01f2*/ 	.byte	0x08
	.zero		1


	//   ....[19]....
        /*01f4*/ 	.word	0x000003b0
        /*01f8*/ 	.word	0x000000ff
        /*01fc*/ 	.word	0x000000d8
        /*0200*/ 	.short	0x0100
        /*0202*/ 	.byte	0x08
	.zero		1


	//   ....[20]....
        /*0204*/ 	.word	0x000003c0
        /*0208*/ 	.word	0x000000ff
        /*020c*/ 	.word	0x00000050
        /*0210*/ 	.short	0x0100
        /*0212*/ 	.byte	0x08
	.zero		1


	//   ....[21]....
        /*0214*/ 	.word	0x000003d0
        /*0218*/ 	.word	0x000000ff
        /*021c*/ 	.word	0x000000e0
        /*0220*/ 	.short	0x0100
        /*0222*/ 	.byte	0x08
	.zero		1


	//   ....[22]....
        /*0224*/ 	.word	0x000003e0
        /*0228*/ 	.word	0x000000ff
        /*022c*/ 	.word	0x00000058
        /*0230*/ 	.short	0x0100
        /*0232*/ 	.byte	0x08
	.zero		1


	//   ....[23]....
        /*0234*/ 	.word	0x000003f0
        /*0238*/ 	.word	0x000000ff
        /*023c*/ 	.word	0x000000e8
        /*0240*/ 	.short	0x0100
        /*0242*/ 	.byte	0x08
	.zero		1


	//   ....[24]....
        /*0244*/ 	.word	0x00000400
        /*0248*/ 	.word	0x000000ff
        /*024c*/ 	.word	0x00000060
        /*0250*/ 	.short	0x0100
        /*0252*/ 	.byte	0x08
	.zero		1


	//   ....[25]....
        /*0254*/ 	.word	0x00000410
        /*0258*/ 	.word	0x000000ff
        /*025c*/ 	.word	0x000000f0
        /*0260*/ 	.short	0x0100
        /*0262*/ 	.byte	0x08
	.zero		1


	//   ....[26]....
        /*0264*/ 	.word	0x00000420
        /*0268*/ 	.word	0x000000ff
        /*026c*/ 	.word	0x00000068
        /*0270*/ 	.short	0x0100
        /*0272*/ 	.byte	0x08
	.zero		1


	//   ....[27]....
        /*0274*/ 	.word	0x00000430
        /*0278*/ 	.word	0x000000ff
        /*027c*/ 	.word	0x000000f8
        /*0280*/ 	.short	0x0100
        /*0282*/ 	.byte	0x08
	.zero		1


	//   ....[28]....
        /*0284*/ 	.word	0x00000440
        /*0288*/ 	.word	0x000000ff
        /*028c*/ 	.word	0x00000070
        /*0290*/ 	.short	0x0100
        /*0292*/ 	.byte	0x08
	.zero		1


	//   ....[29]....
        /*0294*/ 	.word	0x00000450
        /*0298*/ 	.word	0x000000ff
        /*029c*/ 	.word	0x00000100
        /*02a0*/ 	.short	0x0100
        /*02a2*/ 	.byte	0x08
	.zero		1


	//   ....[30]....
        /*02a4*/ 	.word	0x00000460
        /*02a8*/ 	.word	0x000000ff
        /*02ac*/ 	.word	0x00000078
        /*02b0*/ 	.short	0x0100
        /*02b2*/ 	.byte	0x08
	.zero		1


	//   ....[31]....
        /*02b4*/ 	.word	0x00000470
        /*02b8*/ 	.word	0x000000ff
        /*02bc*/ 	.word	0x00000108
        /*02c0*/ 	.short	0x0100
        /*02c2*/ 	.byte	0x08
	.zero		1


	//   ....[32]....
        /*02c4*/ 	.word	0x00000480
        /*02c8*/ 	.word	0x000000ff
        /*02cc*/ 	.word	0x00000080
        /*02d0*/ 	.short	0x0100
        /*02d2*/ 	.byte	0x08
	.zero		1


	//   ....[33]....
        /*02d4*/ 	.word	0x00000490
        /*02d8*/ 	.word	0x000000ff
        /*02dc*/ 	.word	0x00000110
        /*02e0*/ 	.short	0x0100
        /*02e2*/ 	.byte	0x08
	.zero		1


	//   ....[34]....
        /*02e4*/ 	.word	0x000004a0
        /*02e8*/ 	.word	0x000000ff
        /*02ec*/ 	.word	0x00000088
        /*02f0*/ 	.short	0x0100
        /*02f2*/ 	.byte	0x08
	.zero		1


	//   ....[35]....
        /*02f4*/ 	.word	0x000004b0
        /*02f8*/ 	.word	0x000000ff
        /*02fc*/ 	.word	0x00000118
        /*0300*/ 	.short	0x0100
        /*0302*/ 	.byte	0x08
	.zero		1


	//   ....[36]....
        /*0304*/ 	.word	0x000009f0
        /*0308*/ 	.word	0x000000ff
        /*030c*/ 	.word	0x00000150
        /*0310*/ 	.short	0x0100
        /*0312*/ 	.byte	0x08
	.zero		1


	//   ....[37]....
        /*0314*/ 	.word	0x00000a80
        /*0318*/ 	.word	0x000000ff
        /*031c*/ 	.word	0x00000158
        /*0320*/ 	.short	0x0100
        /*0322*/ 	.byte	0x08
	.zero		1


	//   ....[38]....
        /*0324*/ 	.word	0x00000ac0
        /*0328*/ 	.word	0x000000ff
        /*032c*/ 	.word	0x00000130
        /*0330*/ 	.short	0x0100
        /*0332*/ 	.byte	0x09
	.zero		1


	//   ....[39]....
        /*0334*/ 	.word	0x00000ad0
        /*0338*/ 	.word	0x000000ff
        /*033c*/ 	.word	0x00000138
        /*0340*/ 	.short	0x0100
        /*0342*/ 	.byte	0x09
	.zero		1


	//   ....[40]....
        /*0344*/ 	.word	0x00000ae0
        /*0348*/ 	.word	0x000000ff
        /*034c*/ 	.word	0x00000140
        /*0350*/ 	.short	0x0100
        /*0352*/ 	.byte	0x09
	.zero		1


	//   ....[41]....
        /*0354*/ 	.word	0x00000af0
        /*0358*/ 	.word	0x000000ff
        /*035c*/ 	.word	0x00000148
        /*0360*/ 	.short	0x0100
        /*0362*/ 	.byte	0x09
	.zero		1


	//   ....[42]....
        /*0364*/ 	.word	0x00001920
        /*0368*/ 	.word	0x0000005f
        /*036c*/ 	.word	0x00000000
        /*0370*/ 	.short	0x010a
        /*0372*/ 	.byte	0x2a
	.zero		1


	//   ....[43]....
        /*0374*/ 	.word	0x00001ad0
        /*0378*/ 	.word	0x00000003
        /*037c*/ 	.word	0x00000000
        /*0380*/ 	.short	0x010a
        /*0382*/ 	.byte	0x3f
	.zero		1


	//   ....[44]....
        /*0384*/ 	.word	0x00001b10
        /*0388*/ 	.word	0x00000003
        /*038c*/ 	.word	0x00000000
        /*0390*/ 	.short	0x010a
        /*0392*/ 	.byte	0x3f
	.zero		1


	//   ....[45]....
        /*0394*/ 	.word	0x00001d10
        /*0398*/ 	.word	0x000000ff
        /*039c*/ 	.word	0x00000000
        /*03a0*/ 	.short	0x010a
        /*03a2*/ 	.byte	0x04
	.zero		1


	//   ....[46]....
        /*03a4*/ 	.word	0x00001d50
        /*03a8*/ 	.word	0x000000ff
        /*03ac*/ 	.word	0x00000000
        /*03b0*/ 	.short	0x010a
        /*03b2*/ 	.byte	0x04
	.zero		1


	//   ....[47]....
        /*03b4*/ 	.word	0x00001eb0
        /*03b8*/ 	.word	0x00000005
        /*03bc*/ 	.word	0x00000000
        /*03c0*/ 	.short	0x0101
        /*03c2*/ 	.byte	0x3f
	.zero		1


	//   ....[48]....
        /*03c4*/ 	.word	0x00001fb0
        /*03c8*/ 	.word	0x00000060
        /*03cc*/ 	.word	0x00000000
        /*03d0*/ 	.short	0x0101
        /*03d2*/ 	.byte	0x2f
	.zero		1


	//   ....[49]....
        /*03d4*/ 	.word	0x000020b0
        /*03d8*/ 	.word	0x00000003
        /*03dc*/ 	.word	0x00000000
        /*03e0*/ 	.short	0x0101
        /*03e2*/ 	.byte	0x3f
	.zero		1


	//   ....[50]....
        /*03e4*/ 	.word	0x00002170
        /*03e8*/ 	.word	0x0000005f
        /*03ec*/ 	.word	0x00000010
        /*03f0*/ 	.short	0x010a
        /*03f2*/ 	.byte	0x2a
	.zero		1


	//   ....[51]....
        /*03f4*/ 	.word	0x000055b0
        /*03f8*/ 	.word	0x00000062
        /*03fc*/ 	.word	0x00000000
        /*0400*/ 	.short	0x0101
        /*0402*/ 	.byte	0x2f
	.zero		1


	//   ....[52]....
        /*0404*/ 	.word	0x00005f70
        /*0408*/ 	.word	0x0000000c
        /*040c*/ 	.word	0x00000090
        /*0410*/ 	.short	0x010a
        /*0412*/ 	.byte	0x3f
	.zero		1


	//   ....[53]....
        /*0414*/ 	.word	0x00006330
        /*0418*/ 	.word	0x00000004
        /*041c*/ 	.word	0x00000158
        /*0420*/ 	.short	0x0101
        /*0422*/ 	.byte	0x3f
	.zero		1


	//   ....[54]....
        /*0424*/ 	.word	0x00006ac0
        /*0428*/ 	.word	0x00000007
        /*042c*/ 	.word	0x00000000
        /*0430*/ 	.short	0x010a
        /*0432*/ 	.byte	0x3f
	.zero		1


	//   ....[55]....
        /*0434*/ 	.word	0x00006b40
        /*0438*/ 	.word	0x00000009
        /*043c*/ 	.word	0x00000000
        /*0440*/ 	.short	0x010a
        /*0442*/ 	.byte	0x3f
	.zero		1


	//   ....[56]....
        /*0444*/ 	.word	0x00006bd0
        /*0448*/ 	.word	0x00000006
        /*044c*/ 	.word	0x00000000
        /*0450*/ 	.short	0x010a
        /*0452*/ 	.byte	0x3f
	.zero		1


	//   ....[57]....
        /*0454*/ 	.word	0x00006c60
        /*0458*/ 	.word	0x00000009
        /*045c*/ 	.word	0x00000000
        /*0460*/ 	.short	0x010a
        /*0462*/ 	.byte	0x3f
	.zero		1


	//   ....[58]....
        /*0464*/ 	.word	0x00006cf0
        /*0468*/ 	.word	0x00000006
        /*046c*/ 	.word	0x00000000
        /*0470*/ 	.short	0x010a
        /*0472*/ 	.byte	0x3f
	.zero		1


	//   ....[59]....
        /*0474*/ 	.word	0x00006d80
        /*0478*/ 	.word	0x00000009
        /*047c*/ 	.word	0x00000000
        /*0480*/ 	.short	0x010a
        /*0482*/ 	.byte	0x3f
	.zero		1


	//   ....[60]....
        /*0484*/ 	.word	0x00006e10
        /*0488*/ 	.word	0x00000006
        /*048c*/ 	.word	0x00000000
        /*0490*/ 	.short	0x010a
        /*0492*/ 	.byte	0x3f
	.zero		1


	//   ....[61]....
        /*0494*/ 	.word	0x00006ea0
        /*0498*/ 	.word	0x00000009
        /*049c*/ 	.word	0x00000000
        /*04a0*/ 	.short	0x010a
        /*04a2*/ 	.byte	0x3f
	.zero		1


	//   ....[62]....
        /*04a4*/ 	.word	0x00006f30
        /*04a8*/ 	.word	0x00000006
        /*04ac*/ 	.word	0x00000000
        /*04b0*/ 	.short	0x010a
        /*04b2*/ 	.byte	0x3f
	.zero		1


	//   ....[63]....
        /*04b4*/ 	.word	0x00006fc0
        /*04b8*/ 	.word	0x00000009
        /*04bc*/ 	.word	0x00000000
        /*04c0*/ 	.short	0x010a
        /*04c2*/ 	.byte	0x3f
	.zero		1


	//   ....[64]....
        /*04c4*/ 	.word	0x00007050
        /*04c8*/ 	.word	0x00000006
        /*04cc*/ 	.word	0x00000000
        /*04d0*/ 	.short	0x010a
        /*04d2*/ 	.byte	0x3f
	.zero		1


	//   ....[65]....
        /*04d4*/ 	.word	0x000070e0
        /*04d8*/ 	.word	0x00000009
        /*04dc*/ 	.word	0x00000000
        /*04e0*/ 	.short	0x010a
        /*04e2*/ 	.byte	0x3f
	.zero		1


	//   ....[66]....
        /*04e4*/ 	.word	0x00007170
        /*04e8*/ 	.word	0x00000006
        /*04ec*/ 	.word	0x00000000
        /*04f0*/ 	.short	0x010a
        /*04f2*/ 	.byte	0x3f
	.zero		1


	//   ....[67]....
        /*04f4*/ 	.word	0x00007200
        /*04f8*/ 	.word	0x00000009
        /*04fc*/ 	.word	0x00000000
        /*0500*/ 	.short	0x010a
        /*0502*/ 	.byte	0x3f
	.zero		1


	//   ....[68]....
        /*0504*/ 	.word	0x00007290
        /*0508*/ 	.word	0x00000006
        /*050c*/ 	.word	0x00000000
        /*0510*/ 	.short	0x010a
        /*0512*/ 	.byte	0x3f
	.zero		1


	//   ....[69]....
        /*0514*/ 	.word	0x00007320
        /*0518*/ 	.word	0x00000009
        /*051c*/ 	.word	0x00000000
        /*0520*/ 	.short	0x010a
        /*0522*/ 	.byte	0x3f
	.zero		1


	//   ....[70]....
        /*0524*/ 	.word	0x000073b0
        /*0528*/ 	.word	0x00000006
        /*052c*/ 	.word	0x00000000
        /*0530*/ 	.short	0x010a
        /*0532*/ 	.byte	0x3f
	.zero		1


	//   ....[71]....
        /*0534*/ 	.word	0x00007440
        /*0538*/ 	.word	0x00000003
        /*053c*/ 	.word	0x00000000
        /*0540*/ 	.short	0x010a
        /*0542*/ 	.byte	0x3f
	.zero		1


	//   ....[72]....
        /*0544*/ 	.word	0x000074a0
        /*0548*/ 	.word	0x00000061
        /*054c*/ 	.word	0x00000000
        /*0550*/ 	.short	0x010a
        /*0552*/ 	.byte	0x3f
	.zero		1


	//   ....[73]....
        /*0554*/ 	.word	0x000074f0
        /*0558*/ 	.word	0x00000003
        /*055c*/ 	.word	0x00000000
        /*0560*/ 	.short	0x010a
        /*0562*/ 	.byte	0x3f
	.zero		1


	//   ....[74]....
        /*0564*/ 	.word	0x00007550
        /*0568*/ 	.word	0x00000005
        /*056c*/ 	.word	0x00000000
        /*0570*/ 	.short	0x010a
        /*0572*/ 	.byte	0x3f
	.zero		1


	//   ....[75]....
        /*0574*/ 	.word	0x000075a0
        /*0578*/ 	.word	0x00000061
        /*057c*/ 	.word	0x00000010
        /*0580*/ 	.short	0x010a
        /*0582*/ 	.byte	0x3f
	.zero		1


	//   ....[76]....
        /*0584*/ 	.word	0x00007670
        /*0588*/ 	.word	0x0000000c
        /*058c*/ 	.word	0x00000090
        /*0590*/ 	.short	0x010a
        /*0592*/ 	.byte	0x3f
	.zero		1


	//   ....[77]....
        /*0594*/ 	.word	0x00007740
        /*0598*/ 	.word	0x00000007
        /*059c*/ 	.word	0x00000000
        /*05a0*/ 	.short	0x010a
        /*05a2*/ 	.byte	0x3f
	.zero		1


	//   ....[78]....
        /*05a4*/ 	.word	0x00007790
        /*05a8*/ 	.word	0x00000009
        /*05ac*/ 	.word	0x00000000
        /*05b0*/ 	.short	0x010a
        /*05b2*/ 	.byte	0x3f
	.zero		1


	//   ....[79]....
        /*05b4*/ 	.word	0x000077e0
        /*05b8*/ 	.word	0x00000006
        /*05bc*/ 	.word	0x00000000
        /*05c0*/ 	.short	0x010a
        /*05c2*/ 	.byte	0x3f
	.zero		1


	//   ....[80]....
        /*05c4*/ 	.word	0x00007830
        /*05c8*/ 	.word	0x00000009
        /*05cc*/ 	.word	0x00000000
        /*05d0*/ 	.short	0x010a
        /*05d2*/ 	.byte	0x3f
	.zero		1


	//   ....[81]....
        /*05d4*/ 	.word	0x00007880
        /*05d8*/ 	.word	0x00000006
        /*05dc*/ 	.word	0x00000000
        /*05e0*/ 	.short	0x010a
        /*05e2*/ 	.byte	0x3f
	.zero		1


	//   ....[82]....
        /*05e4*/ 	.word	0x000078d0
        /*05e8*/ 	.word	0x00000009
        /*05ec*/ 	.word	0x00000000
        /*05f0*/ 	.short	0x010a
        /*05f2*/ 	.byte	0x3f
	.zero		1


	//   ....[83]....
        /*05f4*/ 	.word	0x00007920
        /*05f8*/ 	.word	0x00000006
        /*05fc*/ 	.word	0x00000000
        /*0600*/ 	.short	0x010a
        /*0602*/ 	.byte	0x3f
	.zero		1


	//   ....[84]....
        /*0604*/ 	.word	0x00007970
        /*0608*/ 	.word	0x00000009
        /*060c*/ 	.word	0x00000000
        /*0610*/ 	.short	0x010a
        /*0612*/ 	.byte	0x3f
	.zero		1


	//   ....[85]....
        /*0614*/ 	.word	0x000079c0
        /*0618*/ 	.word	0x00000006
        /*061c*/ 	.word	0x00000000
        /*0620*/ 	.short	0x010a
        /*0622*/ 	.byte	0x3f
	.zero		1


	//   ....[86]....
        /*0624*/ 	.word	0x00007a10
        /*0628*/ 	.word	0x00000009
        /*062c*/ 	.word	0x00000000
        /*0630*/ 	.short	0x010a
        /*0632*/ 	.byte	0x3f
	.zero		1


	//   ....[87]....
        /*0634*/ 	.word	0x00007a60
        /*0638*/ 	.word	0x00000006
        /*063c*/ 	.word	0x00000000
        /*0640*/ 	.short	0x010a
        /*0642*/ 	.byte	0x3f
	.zero		1


	//   ....[88]....
        /*0644*/ 	.word	0x00007ab0
        /*0648*/ 	.word	0x00000009
        /*064c*/ 	.word	0x00000000
        /*0650*/ 	.short	0x010a
        /*0652*/ 	.byte	0x3f
	.zero		1


	//   ....[89]....
        /*0654*/ 	.word	0x00007b00
        /*0658*/ 	.word	0x00000006
        /*065c*/ 	.word	0x00000000
        /*0660*/ 	.short	0x010a
        /*0662*/ 	.byte	0x3f
	.zero		1


	//   ....[90]....
        /*0664*/ 	.word	0x00007b50
        /*0668*/ 	.word	0x00000009
        /*066c*/ 	.word	0x00000000
        /*0670*/ 	.short	0x010a
        /*0672*/ 	.byte	0x3f
	.zero		1


	//   ....[91]....
        /*0674*/ 	.word	0x00007ba0
        /*0678*/ 	.word	0x00000006
        /*067c*/ 	.word	0x00000000
        /*0680*/ 	.short	0x010a
        /*0682*/ 	.byte	0x3f
	.zero		1


	//   ....[92]....
        /*0684*/ 	.word	0x00007bf0
        /*0688*/ 	.word	0x00000009
        /*068c*/ 	.word	0x00000000
        /*0690*/ 	.short	0x010a
        /*0692*/ 	.byte	0x3f
	.zero		1


	//   ....[93]....
        /*0694*/ 	.word	0x00007c40
        /*0698*/ 	.word	0x00000006
        /*069c*/ 	.word	0x00000000
        /*06a0*/ 	.short	0x010a
        /*06a2*/ 	.byte	0x3f
	.zero		1


	//----- nvinfo : EIATTR_NUM_MBARRIERS
	.align		4
.L_37:
        /*06a4*/ 	.byte	0x03, 0x38
        /*06a6*/ 	.short	0x002a


	//----- nvinfo : EIATTR_EXIT_INSTR_OFFSETS
	.align		4
        /*06a8*/ 	.byte	0x04, 0x1c
        /*06aa*/ 	.short	(.L_39 - .L_38)


	//   ....[0]....
.L_38:
        /*06ac*/ 	.word	0x000015e0


	//   ....[1]....
        /*06b0*/ 	.word	0x00001640


	//   ....[2]....
        /*06b4*/ 	.word	0x00005c40


	//   ....[3]....
        /*06b8*/ 	.word	0x00005c70


	//   ....[4]....
        /*06bc*/ 	.word	0x00007490


	//----- nvinfo : EIATTR_MAX_THREADS
	.align		4
.L_39:
        /*06c0*/ 	.byte	0x04, 0x05
        /*06c2*/ 	.short	(.L_41 - .L_40)
.L_40:
        /*06c4*/ 	.word	0x00000180
        /*06c8*/ 	.word	0x00000001
        /*06cc*/ 	.word	0x00000001


	//----- nvinfo : EIATTR_CRS_STACK_SIZE
	.align		4
.L_41:
        /*06d0*/ 	.byte	0x04, 0x1e
        /*06d2*/ 	.short	(.L_43 - .L_42)
.L_42:
        /*06d4*/ 	.word	0x00000000


	//----- nvinfo : EIATTR_CBANK_PARAM_SIZE
	.align		4
.L_43:
        /*06d8*/ 	.byte	0x03, 0x19
        /*06da*/ 	.short	0x0470


	//----- nvinfo : EIATTR_PARAM_CBANK
	.align		4
        /*06dc*/ 	.byte	0x04, 0x0a
        /*06de*/ 	.short	(.L_45 - .L_44)
	.align		4
.L_44:
        /*06e0*/ 	.word	index@(.nv.constant0._ZN7cutlass13device_kernelINS_4gemm6kernel13GemmUniversalIN4cute5tupleIJiiiiEEENS1_10collective13CollectiveMmaINS1_34MainloopSm90TmaGmmaWarpSpecializedILi18ENS5_IJNS4_1CILi2EEENSA_ILi1EEESC_EEENS1_32KernelTmaWarpSpecializedPingpongEEENS5_IJNSA_ILi64EEENSA_ILi128EEESG_EEEaNS5_IJlSC_lEEEaSJ_NS4_8TiledMMAINS4_8MMA_AtomIJNS4_4SM904GMMA27MMA_64x128x32_S32S8S8_SS_TNEEEENS4_6LayoutINS5_IJSC_SC_SC_EEENS5_IJNSA_ILi0EEESS_SS_EEEEENS5_IJNS4_10UnderscoreESV_SV_EEEEENS4_13SM90_TMA_LOADENS4_14ComposedLayoutINS4_7SwizzleILi2ELi4ELi3EEENS4_18smem_ptr_flag_bitsILi8EEENSQ_INS5_IJNSA_ILi8EEESG_EEENS5_IJSG_SC_EEEEEEEvNS4_8identityENS4_23SM90_TMA_LOAD_MULTICASTES18_vS19_EENS_8epilogue10collective6detail29Sm90TmaWarpSpecializedAdapterINS1D_15DefaultEpilogueIaSJ_SJ_NS1C_6thread17LinearCombinationIaLi1EiiLNS1H_9ScaleType4KindE0ELNS_15FloatRoundStyleE2EaEENS1_15EpilogueDefaultEEEEEvvEEEEvNT_6ParamsE)
        /*06e4*/ 	.short	0x0210
        /*06e6*/ 	.short	0x0470


	//----- nvinfo : EIATTR_SW_WAR
	.align		4
.L_45:
        /*06e8*/ 	.byte	0x04, 0x36
        /*06ea*/ 	.short	(.L_47 - .L_46)
.L_46:
        /*06ec*/ 	.word	0x00000008
.L_47:


//--------------------- .nv.callgraph             --------------------------
	.section	.nv.callgraph,"",@"SHT_CUDA_CALLGRAPH"
	.align	4
	.sectionentsize	8
	.align		4
        /*0000*/ 	.word	0x00000000
	.align		4
        /*0004*/ 	.word	0xffffffff
	.align		4
        /*0008*/ 	.word	index@(_ZN7cutlass13device_kernelINS_4gemm6kernel13GemmUniversalIN4cute5tupleIJiiiiEEENS1_10collective13CollectiveMmaINS1_34MainloopSm90TmaGmmaWarpSpecializedILi18ENS5_IJNS4_1CILi2EEENSA_ILi1EEESC_EEENS1_32KernelTmaWarpSpecializedPingpongEEENS5_IJNSA_ILi64EEENSA_ILi128EEESG_EEEaNS5_IJlSC_lEEEaSJ_NS4_8TiledMMAINS4_8MMA_AtomIJNS4_4SM904GMMA27MMA_64x128x32_S32S8S8_SS_TNEEEENS4_6LayoutINS5_IJSC_SC_SC_EEENS5_IJNSA_ILi0EEESS_SS_EEEEENS5_IJNS4_10UnderscoreESV_SV_EEEEENS4_13SM90_TMA_LOADENS4_14ComposedLayoutINS4_7SwizzleILi2ELi4ELi3EEENS4_18smem_ptr_flag_bitsILi8EEENSQ_INS5_IJNSA_ILi8EEESG_EEENS5_IJSG_SC_EEEEEEEvNS4_8identityENS4_23SM90_TMA_LOAD_MULTICASTES18_vS19_EENS_8epilogue10collective6detail29Sm90TmaWarpSpecializedAdapterINS1D_15DefaultEpilogueIaSJ_SJ_NS1C_6thread17LinearCombinationIaLi1EiiLNS1H_9ScaleType4KindE0ELNS_15FloatRoundStyleE2EaEENS1_15EpilogueDefaultEEEEEvvEEEEvNT_6ParamsE)
	.align		4
        /*000c*/ 	.word	index@(__assertfail)
	.align		4
        /*0010*/ 	.word	0x00000000
	.align		4
        /*0014*/ 	.word	0xfffffffe
	.align		4
        /*0018*/ 	.word	0x00000000
	.align		4
        /*001c*/ 	.word	0xfffffffd
	.align		4
        /*0020*/ 	.word	0x00000000
	.align		4
        /*0024*/ 	.word	0xfffffffc


//--------------------- .nv.constant4             --------------------------
	.section	.nv.constant4,"a",@progbits
	.align	8
	.align		8
.nv.constant4:
        /*0000*/ 	.dword	__assertfail
	.align		8
        /*0008*/ 	.dword	__unnamed_1
	.align		8
        /*0010*/ 	.dword	_ZN40_INTERNAL_df2955c7_4_k_cu_d71081f3_233394cuda3std3__45__cpo5beginE
	.align		8
        /*0018*/ 	.dword	_ZN40_INTERNAL_df2955c7_4_k_cu_d71081f3_233394cuda3std3__45__cpo3endE
	.align		8
        /*0020*/ 	.dword	_ZN40_INTERNAL_df2955c7_4_k_cu_d71081f3_233394cuda3std3__45__cpo6cbeginE
	.align		8
        /*0028*/ 	.dword	_ZN40_INTERNAL_df2955c7_4_k_cu_d71081f3_233394cuda3std3__45__cpo4cendE
	.align		8
        /*0030*/ 	.dword	_ZN40_INTERNAL_df2955c7_4_k_cu_d71081f3_233394cuda3std3__442_GLOBAL__N__df2955c7_4_k_cu_d71081f3_233396ignoreE
	.align		8
        /*0038*/ 	.dword	_ZN40_INTERNAL_df2955c7_4_k_cu_d71081f3_233394cuda3std3__419piecewise_constructE
	.align		8
        /*0040*/ 	.dword	_ZN40_INTERNAL_df2955c7_4_k_cu_d71081f3_233394cuda3std3__48in_placeE
	.align		8
        /*0048*/ 	.dword	_ZN40_INTERNAL_df2955c7_4_k_cu_d71081f3_233394cuda3std6ranges3__45__cpo4swapE
	.align		8
        /*0050*/ 	.dword	_ZN40_INTERNAL_df2955c7_4_k_cu_d71081f3_233394cuda3std6ranges3__45__cpo9iter_moveE
	.align		8
        /*0058*/ 	.dword	_ZN40_INTERNAL_df2955c7_4_k_cu_d71081f3_233394cute7productE
	.align		8
        /*0060*/ 	.dword	_ZN40_INTERNAL_df2955c7_4_k_cu_d71081f3_233394cute1_E
	.align		8
        /*0068*/ 	.dword	$str$22
	.align		8
        /*0070*/ 	.dword	$str$23


//--------------------- .text._ZN7cutlass13device_kernelINS_4gemm6kernel13GemmUniversalIN4cute5tupleIJiiiiEEENS1_10collective13CollectiveMmaINS1_34MainloopSm90TmaGmmaWarpSpecializedILi18ENS5_IJNS4_1CILi2EEENSA_ILi1EEESC_EEENS1_32KernelTmaWarpSpecializedPingpongEEENS5_IJNSA_ILi64EEENSA_ILi128EEESG_EEEaNS5_IJlSC_lEEEaSJ_NS4_8TiledMMAINS4_8MMA_AtomIJNS4_4SM904GMMA27MMA_64x128x32_S32S8S8_SS_TNEEEENS4_6LayoutINS5_IJSC_SC_SC_EEENS5_IJNSA_ILi0EEESS_SS_EEEEENS5_IJNS4_10UnderscoreESV_SV_EEEEENS4_13SM90_TMA_LOADENS4_14ComposedLayoutINS4_7SwizzleILi2ELi4ELi3EEENS4_18smem_ptr_flag_bitsILi8EEENSQ_INS5_IJNSA_ILi8EEESG_EEENS5_IJSG_SC_EEEEEEEvNS4_8identityENS4_23SM90_TMA_LOAD_MULTICASTES18_vS19_EENS_8epilogue10collective6detail29Sm90TmaWarpSpecializedAdapterINS1D_15DefaultEpilogueIaSJ_SJ_NS1C_6thread17LinearCombinationIaLi1EiiLNS1H_9ScaleType4KindE0ELNS_15FloatRoundStyleE2EaEENS1_15EpilogueDefaultEEEEEvvEEEEvNT_6ParamsE --------------------------
	.section	.text._ZN7cutlass13device_kernelINS_4gemm6kernel13GemmUniversalIN4cute5tupleIJiiiiEEENS1_10collective13CollectiveMmaINS1_34MainloopSm90TmaGmmaWarpSpecializedILi18ENS5_IJNS4_1CILi2EEENSA_ILi1EEESC_EEENS1_32KernelTmaWarpSpecializedPingpongEEENS5_IJNSA_ILi64EEENSA_ILi128EEESG_EEEaNS5_IJlSC_lEEEaSJ_NS4_8TiledMMAINS4_8MMA_AtomIJNS4_4SM904GMMA27MMA_64x128x32_S32S8S8_SS_TNEEEENS4_6LayoutINS5_IJSC_SC_SC_EEENS5_IJNSA_ILi0EEESS_SS_EEEEENS5_IJNS4_10UnderscoreESV_SV_EEEEENS4_13SM90_TMA_LOADENS4_14ComposedLayoutINS4_7SwizzleILi2ELi4ELi3EEENS4_18smem_ptr_flag_bitsILi8EEENSQ_INS5_IJNSA_ILi8EEESG_EEENS5_IJSG_SC_EEEEEEEvNS4_8identityENS4_23SM90_TMA_LOAD_MULTICASTES18_vS19_EENS_8epilogue10collective6detail29Sm90TmaWarpSpecializedAdapterINS1D_15DefaultEpilogueIaSJ_SJ_NS1C_6thread17LinearCombinationIaLi1EiiLNS1H_9ScaleType4KindE0ELNS_15FloatRoundStyleE2EaEENS1_15EpilogueDefaultEEEEEvvEEEEvNT_6ParamsE,"ax",@progbits
	.align	128
.text._ZN7cutlass13device_kernelINS_4gemm6kernel13GemmUniversalIN4cute5tupleIJiiiiEEENS1_10collective13CollectiveMmaINS1_34MainloopSm90TmaGmmaWarpSpecializedILi18ENS5_IJNS4_1CILi2EEENSA_ILi1EEESC_EEENS1_32KernelTmaWarpSpecializedPingpongEEENS5_IJNSA_ILi64EEENSA_ILi128EEESG_EEEaNS5_IJlSC_lEEEaSJ_NS4_8TiledMMAINS4_8MMA_AtomIJNS4_4SM904GMMA27MMA_64x128x32_S32S8S8_SS_TNEEEENS4_6LayoutINS5_IJSC_SC_SC_EEENS5_IJNSA_ILi0EEESS_SS_EEEEENS5_IJNS4_10UnderscoreESV_SV_EEEEENS4_13SM90_TMA_LOADENS4_14ComposedLayoutINS4_7SwizzleILi2ELi4ELi3EEENS4_18smem_ptr_flag_bitsILi8EEENSQ_INS5_IJNSA_ILi8EEESG_EEENS5_IJSG_SC_EEEEEEEvNS4_8identityENS4_23SM90_TMA_LOAD_MULTICASTES18_vS19_EENS_8epilogue10collective6detail29Sm90TmaWarpSpecializedAdapterINS1D_15DefaultEpilogueIaSJ_SJ_NS1C_6thread17LinearCombinationIaLi1EiiLNS1H_9ScaleType4KindE0ELNS_15FloatRoundStyleE2EaEENS1_15EpilogueDefaultEEEEEvvEEEEvNT_6ParamsE:
        .type           _ZN7cutlass13device_kernelINS_4gemm6kernel13GemmUniversalIN4cute5tupleIJiiiiEEENS1_10collective13CollectiveMmaINS1_34MainloopSm90TmaGmmaWarpSpecializedILi18ENS5_IJNS4_1CILi2EEENSA_ILi1EEESC_EEENS1_32KernelTmaWarpSpecializedPingpongEEENS5_IJNSA_ILi64EEENSA_ILi128EEESG_EEEaNS5_IJlSC_lEEEaSJ_NS4_8TiledMMAINS4_8MMA_AtomIJNS4_4SM904GMMA27MMA_64x128x32_S32S8S8_SS_TNEEEENS4_6LayoutINS5_IJSC_SC_SC_EEENS5_IJNSA_ILi0EEESS_SS_EEEEENS5_IJNS4_10UnderscoreESV_SV_EEEEENS4_13SM90_TMA_LOADENS4_14ComposedLayoutINS4_7SwizzleILi2ELi4ELi3EEENS4_18smem_ptr_flag_bitsILi8EEENSQ_INS5_IJNSA_ILi8EEESG_EEENS5_IJSG_SC_EEEEEEEvNS4_8identityENS4_23SM90_TMA_LOAD_MULTICASTES18_vS19_EENS_8epilogue10collective6detail29Sm90TmaWarpSpecializedAdapterINS1D_15DefaultEpilogueIaSJ_SJ_NS1C_6thread17LinearCombinationIaLi1EiiLNS1H_9ScaleType4KindE0ELNS_15FloatRoundStyleE2EaEENS1_15EpilogueDefaultEEEEEvvEEEEvNT_6ParamsE,@function
        .size           _ZN7cutlass13device_kernelINS_4gemm6kernel13GemmUniversalIN4cute5tupleIJiiiiEEENS1_10collective13CollectiveMmaINS1_34MainloopSm90TmaGmmaWarpSpecializedILi18ENS5_IJNS4_1CILi2EEENSA_ILi1EEESC_EEENS1_32KernelTmaWarpSpecializedPingpongEEENS5_IJNSA_ILi64EEENSA_ILi128EEESG_EEEaNS5_IJlSC_lEEEaSJ_NS4_8TiledMMAINS4_8MMA_AtomIJNS4_4SM904GMMA27MMA_64x128x32_S32S8S8_SS_TNEEEENS4_6LayoutINS5_IJSC_SC_SC_EEENS5_IJNSA_ILi0EEESS_SS_EEEEENS5_IJNS4_10UnderscoreESV_SV_EEEEENS4_13SM90_TMA_LOADENS4_14ComposedLayoutINS4_7SwizzleILi2ELi4ELi3EEENS4_18smem_ptr_flag_bitsILi8EEENSQ_INS5_IJNSA_ILi8EEESG_EEENS5_IJSG_SC_EEEEEEEvNS4_8identityENS4_23SM90_TMA_LOAD_MULTICASTES18_vS19_EENS_8epilogue10collective6detail29Sm90TmaWarpSpecializedAdapterINS1D_15DefaultEpilogueIaSJ_SJ_NS1C_6thread17LinearCombinationIaLi1EiiLNS1H_9ScaleType4KindE0ELNS_15FloatRoundStyleE2EaEENS1_15EpilogueDefaultEEEEEvvEEEEvNT_6ParamsE,(.L_x_234 - _ZN7cutlass13device_kernelINS_4gemm6kernel13GemmUniversalIN4cute5tupleIJiiiiEEENS1_10collective13CollectiveMmaINS1_34MainloopSm90TmaGmmaWarpSpecializedILi18ENS5_IJNS4_1CILi2EEENSA_ILi1EEESC_EEENS1_32KernelTmaWarpSpecializedPingpongEEENS5_IJNSA_ILi64EEENSA_ILi128EEESG_EEEaNS5_IJlSC_lEEEaSJ_NS4_8TiledMMAINS4_8MMA_AtomIJNS4_4SM904GMMA27MMA_64x128x32_S32S8S8_SS_TNEEEENS4_6LayoutINS5_IJSC_SC_SC_EEENS5_IJNSA_ILi0EEESS_SS_EEEEENS5_IJNS4_10UnderscoreESV_SV_EEEEENS4_13SM90_TMA_LOADENS4_14ComposedLayoutINS4_7SwizzleILi2ELi4ELi3EEENS4_18smem_ptr_flag_bitsILi8EEENSQ_INS5_IJNSA_ILi8EEESG_EEENS5_IJSG_SC_EEEEEEEvNS4_8identityENS4_23SM90_TMA_LOAD_MULTICASTES18_vS19_EENS_8epilogue10collective6detail29Sm90TmaWarpSpecializedAdapterINS1D_15DefaultEpilogueIaSJ_SJ_NS1C_6thread17LinearCombinationIaLi1EiiLNS1H_9ScaleType4KindE0ELNS_15FloatRoundStyleE2EaEENS1_15EpilogueDefaultEEEEEvvEEEEvNT_6ParamsE)
        .other          _ZN7cutlass13device_kernelINS_4gemm6kernel13GemmUniversalIN4cute5tupleIJiiiiEEENS1_10collective13CollectiveMmaINS1_34MainloopSm90TmaGmmaWarpSpecializedILi18ENS5_IJNS4_1CILi2EEENSA_ILi1EEESC_EEENS1_32KernelTmaWarpSpecializedPingpongEEENS5_IJNSA_ILi64EEENSA_ILi128EEESG_EEEaNS5_IJlSC_lEEEaSJ_NS4_8TiledMMAINS4_8MMA_AtomIJNS4_4SM904GMMA27MMA_64x128x32_S32S8S8_SS_TNEEEENS4_6LayoutINS5_IJSC_SC_SC_EEENS5_IJNSA_ILi0EEESS_SS_EEEEENS5_IJNS4_10UnderscoreESV_SV_EEEEENS4_13SM90_TMA_LOADENS4_14ComposedLayoutINS4_7SwizzleILi2ELi4ELi3EEENS4_18smem_ptr_flag_bitsILi8EEENSQ_INS5_IJNSA_ILi8EEESG_EEENS5_IJSG_SC_EEEEEEEvNS4_8identityENS4_23SM90_TMA_LOAD_MULTICASTES18_vS19_EENS_8epilogue10collective6detail29Sm90TmaWarpSpecializedAdapterINS1D_15DefaultEpilogueIaSJ_SJ_NS1C_6thread17LinearCombinationIaLi1EiiLNS1H_9ScaleType4KindE0ELNS_15FloatRoundStyleE2EaEENS1_15EpilogueDefaultEEEEEvvEEEEvNT_6ParamsE,@"STO_CUDA_ENTRY STV_DEFAULT"
_ZN7cutlass13device_kernelINS_4gemm6kernel13GemmUniversalIN4cute5tupleIJiiiiEEENS1_10collective13CollectiveMmaINS1_34MainloopSm90TmaGmmaWarpSpecializedILi18ENS5_IJNS4_1CILi2EEENSA_ILi1EEESC_EEENS1_32KernelTmaWarpSpecializedPingpongEEENS5_IJNSA_ILi64EEENSA_ILi128EEESG_EEEaNS5_IJlSC_lEEEaSJ_NS4_8TiledMMAINS4_8MMA_AtomIJNS4_4SM904GMMA27MMA_64x128x32_S32S8S8_SS_TNEEEENS4_6LayoutINS5_IJSC_SC_SC_EEENS5_IJNSA_ILi0EEESS_SS_EEEEENS5_IJNS4_10UnderscoreESV_SV_EEEEENS4_13SM90_TMA_LOADENS4_14ComposedLayoutINS4_7SwizzleILi2ELi4ELi3EEENS4_18smem_ptr_flag_bitsILi8EEENSQ_INS5_IJNSA_ILi8EEESG_EEENS5_IJSG_SC_EEEEEEEvNS4_8identityENS4_23SM90_TMA_LOAD_MULTICASTES18_vS19_EENS_8epilogue10collective6detail29Sm90TmaWarpSpecializedAdapterINS1D_15DefaultEpilogueIaSJ_SJ_NS1C_6thread17LinearCombinationIaLi1EiiLNS1H_9ScaleType4KindE0ELNS_15FloatRoundStyleE2EaEENS1_15EpilogueDefaultEEEEEvvEEEEvNT_6ParamsE:
[----:B------:R-:W0:Y:S02]  /*0000*/  LDC R1, c[0x0][0x28] ;  /* 0x00000a00ff017b82 */ /* 0x000e240000000800 */
[----:B0-----:R-:W-:Y:S01]  /*0010*/  VIADD R1, R1, 0xfffffff8 ;  /* 0xfffffff801017836 */ /* 0x001fe20000000000 */
[----:B------:R-:W0:Y:S01]  /*0020*/  S2R R4, SR_TID.X ;  /* 0x0000000000047919 */ /* 0x000e220000002100 */
[----:B------:R-:W-:Y:S01]  /*0030*/  ELECT P0, URZ, PT ;  /* 0x00000000003f782f */ /* 0x000fe20003800000 */
[----:B------:R-:W-:Y:S01]  /*0040*/  BSSY B0, `(.L_x_0) ;  /* 0x000000f000007945 */ /* 0x000fe20003800000 */
[--C-:B0-----:R-:W-:Y:S02]  /*0050*/  SHF.R.U32.HI R2, RZ, 0x5, R4.reuse ;  /* 0x00000005ff027819 */ /* 0x101fe40000011604 */
[----:B------:R-:W-:-:S03]  /*0060*/  SHF.R.U32.HI R7, RZ, 0x7, R4 ;  /* 0x00000007ff077819 */ /* 0x000fc60000011604 */
[----:B------:R-:W0:Y:S04]  /*0070*/  SHFL.IDX PT, R5, R2, RZ, 0x1f ;  /* 0x00001fff02057589 */ /* 0x000e2800000e0000 */
[----:B------:R1:W2:Y:S01]  /*0080*/  SHFL.IDX PT, R10, R7, RZ, 0x1f ;  /* 0x00001fff070a7589 */ /* 0x0002a200000e0000 */
[----:B0-----:R-:W-:-:S13]  /*0090*/  ISETP.NE.OR P0, PT, R5, RZ, !P0 ;  /* 0x000000ff0500720c */ /* 0x001fda0004705670 */
[----:B-12---:R-:W-:Y:S05]  /*00a0*/  @P0 BRA `(.L_x_1) ;  /* 0x0000000000200947 */ /* 0x006fea0003800000 */
[----:B------:R-:W-:Y:S02]  /*00b0*/  ULDC.64 UR4, c[0x0][0x198] ;  /* 0x0000660000047ab9 */ /* 0x000fe40000000a00 */
[----:B------:R-:W-:Y:S02]  /*00c0*/  UIADD3 UR6, UP0, UR4, 0xf0, URZ ;  /* 0x000000f004067890 */ /* 0x000fe4000ff1e03f */
[----:B------:R-:W-:Y:S02]  /*00d0*/  UIADD3 UR4, UP1, UR4, 0x1f0, URZ ;  /* 0x000001f004047890 */ /* 0x000fe4000ff3e03f */
[----:B------:R-:W-:Y:S02]  /*00e0*/  UIADD3.X UR7, URZ, UR5, URZ, UP0, !UPT ;  /* 0x000000053f077290 */ /* 0x000fe400087fe43f */
[----:B------:R-:W-:-:S07]  /*00f0*/  UIADD3.X UR5, URZ, UR5, URZ, UP1, !UPT ;  /* 0x000000053f057290 */ /* 0x000fce0008ffe43f */
[----:B------:R0:W-:Y:S02]  /*0100*/  UTMACCTL.PF [UR6] ;  /* 0x00000000060079b9 */ /* 0x0001e40008040000 */
[----:B------:R0:W-:Y:S02]  /*0110*/  UTMACCTL.PF [UR4] ;  /* 0x00000000040079b9 */ /* 0x0001e40008040000 */
[----:B0-----:R-:W-:Y:S01]  /*0120*/  NOP ;  /* 0x0000000000007918 */ /* 0x001fe20000000000 */
.L_x_1:
[----:B------:R-:W-:Y:S05]  /*0130*/  BSYNC B0 ;  /* 0x0000000000007941 */ /* 0x000fea0003800000 */
.L_x_0:
[----:B------:R-:W0:Y:S01]  /*0140*/  SHFL.IDX PT, R8, R2, RZ, 0x1f ;  /* 0x00001fff02087589 */ /* 0x000e2200000e0000 */
[----:B------:R-:W-:-:S04]  /*0150*/  SHF.R.S32.HI R3, RZ, 0x1f, R4 ;  /* 0x0000001fff037819 */ /* 0x000fc80000011404 */
[----:B------:R-:W-:Y:S02]  /*0160*/  LEA.HI R3, R3, R4, RZ, 0x7 ;  /* 0x0000000403037211 */ /* 0x000fe400078f38ff */
[----:B0-----:R-:W-:-:S13]  /*0170*/  ISETP.NE.AND P0, PT, R8, RZ, PT ;  /* 0x000000ff0800720c */ /* 0x001fda0003f05270 */
[----:B------:R-:W-:Y:S05]  /*0180*/  @P0 BRA `(.L_x_2) ;  /* 0x0000000000d40947 */ /* 0x000fea0003800000 */
[----:B------:R-:W-:Y:S01]  /*0190*/  ELECT P0, URZ, PT ;  /* 0x00000000003f782f */ /* 0x000fe20003800000 */
[----:B------:R-:W-:-:S12]  /*01a0*/  BSSY B0, `(.L_x_2) ;  /* 0x0000033000007945 */ /* 0x000fd80003800000 */
[----:B------:R-:W-:Y:S05]  /*01b0*/  @!P0 BRA `(.L_x_3) ;  /* 0x0000000000c48947 */ /* 0x000fea0003800000 */
[----:B------:R-:W0:Y:S01]  /*01c0*/  S2UR UR8, SR_CgaCtaId ;  /* 0x00000000000879c3 */ /* 0x000e220000008800 */
[----:B------:R-:W-:Y:S01]  /*01d0*/  UMOV UR4, 0x400 ;  /* 0x0000040000047882 */ /* 0x000fe20000000000 */
[----:B------:R-:W-:Y:S01]  /*01e0*/  UMOV UR5, 0x1 ;  /* 0x0000000100057882 */ /* 0x000fe20000000000 */
[----:B------:R-:W-:Y:S02]  /*01f0*/  UMOV UR6, 0x2 ;  /* 0x0000000200067882 */ /* 0x000fe40000000000 */
[----:B------:R-:W-:-:S04]  /*0200*/  UIADD3 UR6, -UR6, 0x100000, URZ ;  /* 0x0010000006067890 */ /* 0x000fc8000fffe13f */
[----:B------:R-:W-:Y:S02]  /*0210*/  USHF.L.U32 UR7, UR6, 0xb, URZ ;  /* 0x0000000b06077899 */ /* 0x000fe4000800063f */
[----:B------:R-:W-:Y:S02]  /*0220*/  USHF.L.U32 UR6, UR6, 0x1, URZ ;  /* 0x0000000106067899 */ /* 0x000fe4000800063f */
[----:B0-----:R-:W-:Y:S02]  /*0230*/  ULEA UR8, UR8, UR4, 0x18 ;  /* 0x0000000408087291 */ /* 0x001fe4000f8ec03f */
[----:B------:R-:W-:-:S04]  /*0240*/  UIADD3 UR4, -UR5, 0x100000, URZ ;  /* 0x0010000005047890 */ /* 0x000fc8000fffe13f */
[----:B------:R-:W-:Y:S02]  /*0250*/  USHF.L.U32 UR5, UR4, 0xb, URZ ;  /* 0x0000000b04057899 */ /* 0x000fe4000800063f */
[----:B------:R-:W-:Y:S01]  /*0260*/  USHF.L.U32 UR4, UR4, 0x1, URZ ;  /* 0x0000000104047899 */ /* 0x000fe2000800063f */
[----:B------:R-:W0:Y:S11]  /*0270*/  FENCE.VIEW.ASYNC.S ;  /* 0x00000000000073c6 */ /* 0x000e360000000000 */
[----:B0-----:R0:W1:Y:S01]  /*0280*/  SYNCS.EXCH.64 URZ, [UR8], UR4 ;  /* 0x00000004083f75b2 */ /* 0x0010620008000100 */
[----:B------:R0:W2:Y:S01]  /*0290*/  SYNCS.EXCH.64 URZ, [UR8+0x90], UR6 ;  /* 0x00009006083f75b2 */ /* 0x0000a20008000100 */
[----:B------:R0:W3:Y:S01]  /*02a0*/  SYNCS.EXCH.64 URZ, [UR8+0x8], UR4 ;  /* 0x00000804083f75b2 */ /* 0x0000e20008000100 */
[----:B------:R0:W4:Y:S01]  /*02b0*/  SYNCS.EXCH.64 URZ, [UR8+0x98], UR6 ;  /* 0x00009806083f75b2 */ /* 0x0001220008000100 */
[----:B------:R0:W0:Y:S01]  /*02c0*/  SYNCS.EXCH.64 URZ, [UR8+0x10], UR4 ;  /* 0x00001004083f75b2 */ /* 0x0000220008000100 */
        /* <DEDUP_REMOVED lines=31> */
[----:B-1234-:R-:W-:Y:S01]  /*04c0*/  NOP ;  /* 0x0000000000007918 */ /* 0x01efe20000000000 */
.L_x_3:
[----:B0-----:R-:W-:Y:S05]  /*04d0*/  BSYNC B0 ;  /* 0x0000000000007941 */ /* 0x001fea0003800000 */
.L_x_2:
[----:B------:R-:W0:Y:S01]  /*04e0*/  SHFL.IDX PT, R13, R2, RZ, 0x1f ;  /* 0x00001fff020d7589 */ /* 0x000e2200000e0000 */
[----:B------:R-:W1:Y:S01]  /*04f0*/  S2UR UR12, SR_CTAID.X ;  /* 0x00000000000c79c3 */ /* 0x000e620000002500 */
[----:B------:R-:W-:Y:S02]  /*0500*/  LOP3.LUT R3, R3, 0xffffff80, RZ, 0xc0, !PT ;  /* 0xffffff8003037812 */ /* 0x000fe400078ec0ff */
[----:B------:R-:W-:Y:S01]  /*0510*/  ELECT P0, URZ, PT ;  /* 0x00000000003f782f */ /* 0x000fe20003800000 */
[----:B------:R2:W3:Y:S01]  /*0520*/  SHFL.IDX PT, R12, R2, RZ, 0x1f ;  /* 0x00001fff020c7589 */ /* 0x0004e200000e0000 */
[----:B------:R-:W-:Y:S01]  /*0530*/  ELECT P1, URZ, PT ;  /* 0x00000000003f782f */ /* 0x000fe20003820000 */
[----:B------:R-:W-:Y:S01]  /*0540*/  NOP ;  /* 0x0000000000007918 */ /* 0x000fe20000000000 */
[----:B------:R-:W-:Y:S01]  /*0550*/  IMAD.IADD R3, R4, 0x1, -R3 ;  /* 0x0000000104037824 */ /* 0x000fe200078e0a03 */
[----:B------:R-:W4:Y:S01]  /*0560*/  S2R R6, SR_CTAID.Y ;  /* 0x0000000000067919 */ /* 0x000f220000002600 */
[----:B------:R-:W-:Y:S01]  /*0570*/  ULDC UR4, c[0x0][0x150] ;  /* 0x0000540000047ab9 */ /* 0x000fe20000000800 */
[----:B------:R-:W5:Y:S01]  /*0580*/  LDC R14, c[0x0][0x144] ;  /* 0x00005100ff0e7b82 */ /* 0x000f620000000800 */
[----:B------:R-:W-:Y:S01]  /*0590*/  UMOV UR11, 0x80 ;  /* 0x00000080000b7882 */ /* 0x000fe20000000000 */
[----:B------:R-:W-:Y:S01]  /*05a0*/  SHF.R.S32.HI R0, RZ, 0x1f, R3 ;  /* 0x0000001fff007819 */ /* 0x000fe20000011403 */
[----:B------:R-:W-:Y:S01]  /*05b0*/  NOP ;  /* 0x0000000000007918 */ /* 0x000fe20000000000 */
[C---:B------:R-:W-:Y:S01]  /*05c0*/  VIADD R35, R10.reuse, 0xffffffff ;  /* 0xffffffff0a237836 */ /* 0x040fe20000000000 */
[----:B------:R-:W-:Y:S01]  /*05d0*/  ISETP.NE.AND P4, PT, R10, RZ, PT ;  /* 0x000000ff0a00720c */ /* 0x000fe20003f85270 */
[----:B------:R-:W-:Y:S01]  /*05e0*/  IMAD.MOV.U32 R89, RZ, RZ, 0x1 ;  /* 0x00000001ff597424 */ /* 0x000fe200078e00ff */
[----:B------:R-:W-:Y:S01]  /*05f0*/  LEA.HI R9, R0, R3, RZ, 0x3 ;  /* 0x0000000300097211 */ /* 0x000fe200078f18ff */
[----:B------:R-:W5:Y:S01]  /*0600*/  LDC R15, c[0x0][0x140] ;  /* 0x00005000ff0f7b82 */ /* 0x000f620000000800 */
[----:B------:R-:W-:-:S02]  /*0610*/  ISETP.GE.U32.AND P6, PT, R35, 0x2, PT ;  /* 0x000000022300780c */ /* 0x000fc40003fc6070 */
[--C-:B------:R-:W-:Y:S02]  /*0620*/  SHF.R.S32.HI R11, RZ, 0x3, R9.reuse ;  /* 0x00000003ff0b7819 */ /* 0x100fe40000011409 */
[----:B--2---:R-:W-:Y:S02]  /*0630*/  SHF.R.S32.HI R2, RZ, 0x1f, R9 ;  /* 0x0000001fff027819 */ /* 0x004fe40000011409 */
[----:B------:R-:W-:Y:S01]  /*0640*/  SHF.R.S32.HI R9, RZ, 0x1f, R8 ;  /* 0x0000001fff097819 */ /* 0x000fe20000011408 */
[----:B------:R-:W2:Y:S01]  /*0650*/  LDC R25, c[0x0][0x148] ;  /* 0x00005200ff197b82 */ /* 0x000ea20000000800 */
[----:B0-----:R-:W-:Y:S02]  /*0660*/  ISETP.NE.OR P0, PT, R13, RZ, !P0 ;  /* 0x000000ff0d00720c */ /* 0x001fe40004705670 */
[----:B-1----:R-:W-:Y:S02]  /*0670*/  I2FP.F32.U32 R13, UR12 ;  /* 0x0000000c000d7c45 */ /* 0x002fe40008201000 */
[----:B------:R-:W-:-:S02]  /*0680*/  LEA.HI R2, R2, R11, RZ, 0x2 ;  /* 0x0000000b02027211 */ /* 0x000fc400078f10ff */
[----:B------:R-:W-:Y:S01]  /*0690*/  LEA.HI R9, R9, R8, RZ, 0x2 ;  /* 0x0000000809097211 */ /* 0x000fe200078f10ff */
[----:B------:R-:W-:Y:S01]  /*06a0*/  FMUL R13, R13, UR4 ;  /* 0x000000040d0d7c20 */ /* 0x000fe20008400000 */
[----:B---3--:R-:W-:Y:S01]  /*06b0*/  ISETP.NE.OR P1, PT, R12, RZ, !P1 ;  /* 0x000000ff0c00720c */ /* 0x008fe20004f25670 */
[----:B------:R-:W-:Y:S01]  /*06c0*/  ULDC UR4, c[0x0][0x154] ;  /* 0x0000550000047ab9 */ /* 0x000fe20000000800 */
[----:B------:R-:W-:Y:S02]  /*06d0*/  LOP3.LUT R12, R2, 0xfffffffc, RZ, 0xc0, !PT ;  /* 0xfffffffc020c7812 */ /* 0x000fe400078ec0ff */
[----:B------:R-:W-:Y:S01]  /*06e0*/  LOP3.LUT R9, R9, 0x3ffffffc, RZ, 0xc0, !PT ;  /* 0x3ffffffc09097812 */ /* 0x000fe200078ec0ff */
[----:B------:R-:W0:Y:S01]  /*06f0*/  F2I.U32.TRUNC.NTZ R13, R13 ;  /* 0x0000000d000d7305 */ /* 0x000e22000020f000 */
[----:B------:R-:W-:Y:S01]  /*0700*/  SHF.R.S32.HI R2, RZ, 0x1f, R5 ;  /* 0x0000001fff027819 */ /* 0x000fe20000011405 */
[----:B------:R-:W-:Y:S01]  /*0710*/  IMAD.IADD R12, R11, 0x1, -R12 ;  /* 0x000000010b0c7824 */ /* 0x000fe200078e0a0c */
[----:B------:R-:W-:Y:S01]  /*0720*/  VOTEU.ALL UP1, P0 ;  /* 0x00000000003f7886 */ /* 0x000fe20000020000 */
[----:B------:R-:W-:Y:S01]  /*0730*/  IMAD.IADD R9, R8, 0x1, -R9 ;  /* 0x0000000108097824 */ /* 0x000fe200078e0a09 */
[----:B------:R-:W-:Y:S01]  /*0740*/  LEA.HI R2, R2, R5, RZ, 0x2 ;  /* 0x0000000502027211 */ /* 0x000fe200078f10ff */
[----:B------:R-:W-:Y:S01]  /*0750*/  VOTEU.ALL UP0, P0 ;  /* 0x00000000003f7886 */ /* 0x000fe20000000000 */
[----:B----4-:R-:W-:Y:S01]  /*0760*/  I2FP.F32.U32 R8, R6 ;  /* 0x0000000600087245 */ /* 0x010fe20000201000 */
[----:B------:R-:W-:Y:S01]  /*0770*/  IMAD R9, R9, 0x4, R12 ;  /* 0x0000000409097824 */ /* 0x000fe200078e020c */
[----:B------:R-:W-:Y:S01]  /*0780*/  LOP3.LUT R2, R2, 0xfffffffc, RZ, 0xc0, !PT ;  /* 0xfffffffc02027812 */ /* 0x000fe200078ec0ff */
[----:B------:R-:W-:Y:S01]  /*0790*/  VOTEU.ALL UP2, P1 ;  /* 0x00000000003f7886 */ /* 0x000fe20000840000 */
[----:B------:R-:W1:Y:S01]  /*07a0*/  @!UP1 S2UR UR7, SR_CgaCtaId ;  /* 0x00000000000799c3 */ /* 0x000e620000008800 */
[----:B------:R-:W-:Y:S01]  /*07b0*/  FMUL R8, R8, UR4 ;  /* 0x0000000408087c20 */ /* 0x000fe20008400000 */
[----:B------:R-:W-:Y:S01]  /*07c0*/  IMAD.SHL.U32 R88, R9, 0x4, RZ ;  /* 0x0000000409587824 */ /* 0x000fe200078e00ff */
[----:B------:R-:W-:Y:S01]  /*07d0*/  UMOV UR4, 0x20 ;  /* 0x0000002000047882 */ /* 0x000fe20000000000 */
[----:B------:R-:W-:Y:S01]  /*07e0*/  IMAD.IADD R5, R5, 0x1, -R2 ;  /* 0x0000000105057824 */ /* 0x000fe200078e0a02 */
[----:B------:R-:W-:Y:S01]  /*07f0*/  LEA.HI R2, R9, R9, RZ, 0x1 ;  /* 0x0000000909027211 */ /* 0x000fe200078f08ff */
[----:B0-----:R-:W-:Y:S01]  /*0800*/  IMAD.MOV R13, RZ, RZ, -R13 ;  /* 0x000000ffff0d7224 */ /* 0x001fe200078e0a0d */
[----:B------:R-:W0:Y:S01]  /*0810*/  F2I.U32.TRUNC.NTZ R8, R8 ;  /* 0x0000000800087305 */ /* 0x000e22000020f000 */
[----:B------:R-:W3:Y:S01]  /*0820*/  @!UP2 S2UR UR10, SR_CgaCtaId ;  /* 0x00000000000aa9c3 */ /* 0x000ee20000008800 */
[----:B------:R-:W-:Y:S01]  /*0830*/  LOP3.LUT R2, R2, 0xfffffffe, RZ, 0xc0, !PT ;  /* 0xfffffffe02027812 */ /* 0x000fe200078ec0ff */
[----:B-----5:R-:W-:Y:S01]  /*0840*/  IMAD R21, R14, R13, UR12 ;  /* 0x0000000c0e157e24 */ /* 0x020fe2000f8e020d */
[----:B------:R-:W-:Y:S01]  /*0850*/  @!UP1 UMOV UR6, 0x400 ;  /* 0x0000040000069882 */ /* 0x000fe20000000000 */
[----:B------:R-:W-:-:S04]  /*0860*/  @!UP1 UIADD3 UR4, -UR4, 0x100000, URZ ;  /* 0x0010000004049890 */ /* 0x000fc8000fffe13f */
[----:B------:R-:W-:Y:S02]  /*0870*/  @!UP1 USHF.L.U32 UR5, UR4, 0xb, URZ ;  /* 0x0000000b04059899 */ /* 0x000fe4000800063f */
[----:B------:R-:W-:Y:S01]  /*0880*/  @!UP1 USHF.L.U32 UR4, UR4, 0x1, URZ ;  /* 0x0000000104049899 */ /* 0x000fe2000800063f */
[C---:B------:R-:W-:Y:S01]  /*0890*/  LOP3.LUT R88, R9.reuse, 0xc, R88, 0x78, !PT ;  /* 0x0000000c09587812 */ /* 0x040fe200078e7858 */
[----:B------:R-:W-:Y:S01]  /*08a0*/  IMAD.IADD R2, R9, 0x1, -R2 ;  /* 0x0000000109027824 */ /* 0x000fe200078e0a02 */
[----:B------:R-:W-:Y:S01]  /*08b0*/  @!UP2 UMOV UR9, 0x400 ;  /* 0x000004000009a882 */ /* 0x000fe20000000000 */
[----:B------:R-:W-:Y:S01]  /*08c0*/  VOTEU.ALL UP3, P1 ;  /* 0x00000000003f7886 */ /* 0x000fe20000860000 */
[----:B------:R-:W-:Y:S01]  /*08d0*/  VOTEU.ALL UP4, P1 ;  /* 0x00000000003f7886 */ /* 0x000fe20000880000 */
[----:B------:R-:W-:Y:S01]  /*08e0*/  VOTEU.ALL UP5, P1 ;  /* 0x00000000003f7886 */ /* 0x000fe200008a0000 */
[----:B------:R-:W-:Y:S01]  /*08f0*/  ISETP.NE.AND P3, PT, R2, R21, PT ;  /* 0x000000150200720c */ /* 0x000fe20003f65270 */
[----:B------:R4:W4:Y:S01]  /*0900*/  SHFL.IDX PT, R14, R7, RZ, 0x1f ;  /* 0x00001fff070e7589 */ /* 0x00092200000e0000 */
[----:B------:R-:W-:Y:S01]  /*0910*/  ISETP.EQ.U32.AND P2, PT, R15, 0x1, PT ;  /* 0x000000010f00780c */ /* 0x000fe20003f42070 */
[----:B0-----:R-:W-:Y:S01]  /*0920*/  IMAD.MOV R20, RZ, RZ, -R8 ;  /* 0x000000ffff147224 */ /* 0x001fe200078e0a08 */
[----:B-1----:R-:W-:-:S02]  /*0930*/  @!UP1 ULEA UR8, UR7, UR6, 0x18 ;  /* 0x0000000607089291 */ /* 0x002fc4000f8ec03f */
[----:B------:R-:W-:-:S04]  /*0940*/  @!UP2 UIADD3 UR6, -UR11, 0x100000, URZ ;  /* 0x001000000b06a890 */ /* 0x000fc8000fffe13f */
[----:B------:R-:W-:Y:S02]  /*0950*/  @!UP2 USHF.L.U32 UR7, UR6, 0xb, URZ ;  /* 0x0000000b0607a899 */ /* 0x000fe4000800063f */
[----:B------:R-:W-:Y:S01]  /*0960*/  @!UP2 USHF.L.U32 UR6, UR6, 0x1, URZ ;  /* 0x000000010606a899 */ /* 0x000fe2000800063f */
[----:B--2---:R-:W-:Y:S01]  /*0970*/  IMAD R9, R25, R20, R6 ;  /* 0x0000001419097224 */ /* 0x004fe200078e0206 */
[----:B------:R-:W-:Y:S01]  /*0980*/  VOTEU.ALL UP1, P0 ;  /* 0x00000000003f7886 */ /* 0x000fe20000020000 */
[----:B------:R-:W-:Y:S01]  /*0990*/  LOP3.LUT P0, RZ, R3, 0x7, RZ, 0xc0, !PT ;  /* 0x0000000703ff7812 */ /* 0x000fe2000780c0ff */
[----:B---3--:R-:W-:Y:S01]  /*09a0*/  @!UP2 ULEA UR9, UR10, UR9, 0x18 ;  /* 0x000000090a09a291 */ /* 0x008fe2000f8ec03f */
[----:B------:R-:W-:Y:S01]  /*09b0*/  @P3 LEA.HI R2, R88, R88, RZ, 0x1 ;  /* 0x0000005858023211 */ /* 0x000fe200078f08ff */
[----:B------:R-:W-:Y:S01]  /*09c0*/  VOTEU.ALL UP2, P1 ;  /* 0x00000000003f7886 */ /* 0x000fe20000840000 */
[----:B------:R-:W-:Y:S01]  /*09d0*/  ISETP.NE.AND P1, PT, R5, 0x3, PT ;  /* 0x000000030500780c */ /* 0x000fe20003f25270 */
[----:B------:R-:W0:Y:S02]  /*09e0*/  FENCE.VIEW.ASYNC.S ;  /* 0x00000000000073c6 */ /* 0x000e240000000000 */
[----:B0-----:R0:W1:Y:S01]  /*09f0*/  @!UP0 SYNCS.EXCH.64 URZ, [UR8+0x150], UR4 ;  /* 0x00015004083f85b2 */ /* 0x0010620008000100 */
[----:B------:R-:W-:-:S02]  /*0a00*/  @P3 SHF.R.S32.HI R2, RZ, 0x1, R2 ;  /* 0x00000001ff023819 */ /* 0x000fc40000011402 */
[----:B------:R-:W-:Y:S02]  /*0a10*/  ISETP.EQ.OR P1, PT, R5, RZ, !P1 ;  /* 0x000000ff0500720c */ /* 0x000fe40004f22670 */
[----:B------:R-:W-:Y:S02]  /*0a20*/  @P3 ISETP.NE.AND P5, PT, R2, R9, PT ;  /* 0x000000090200320c */ /* 0x000fe40003fa5270 */
[----:B------:R-:W-:Y:S02]  /*0a30*/  ISETP.LT.U32.AND P0, PT, R88, 0x2, !P0 ;  /* 0x000000025800780c */ /* 0x000fe40004701070 */
[----:B------:R-:W-:Y:S02]  /*0a40*/  ISETP.EQ.AND P1, PT, R10, RZ, P1 ;  /* 0x000000ff0a00720c */ /* 0x000fe40000f22270 */
[----:B------:R-:W-:Y:S02]  /*0a50*/  SEL R2, RZ, 0x1, !P0 ;  /* 0x00000001ff027807 */ /* 0x000fe40004000000 */
[----:B------:R-:W-:-:S02]  /*0a60*/  @P3 SEL R89, RZ, 0x1, P5 ;  /* 0x00000001ff593807 */ /* 0x000fc40002800000 */
[----:B------:R-:W-:Y:S01]  /*0a70*/  SEL R16, RZ, 0x1, !P1 ;  /* 0x00000001ff107807 */ /* 0x000fe20004800000 */
[----:B------:R0:W2:Y:S01]  /*0a80*/  @!UP1 SYNCS.EXCH.64 URZ, [UR8+0x158], UR4 ;  /* 0x00015804083f95b2 */ /* 0x0000a20008000100 */
[----:B------:R-:W-:Y:S01]  /*0a90*/  NOP ;  /* 0x0000000000007918 */ /* 0x000fe20000000000 */
[----:B------:R-:W-:Y:S02]  /*0aa0*/  LOP3.LUT R89, R89, R2, RZ, 0xc0, !PT ;  /* 0x0000000259597212 */ /* 0x000fe400078ec0ff */
[----:B------:R-:W-:Y:S01]  /*0ab0*/  SEL R16, R16, 0x2, P6 ;  /* 0x0000000210107807 */ /* 0x000fe20003000000 */
[----:B------:R0:W3:Y:S01]  /*0ac0*/  @!UP2 SYNCS.EXCH.64 URZ, [UR9+0x130], UR6 ;  /* 0x00013006093fa5b2 */ /* 0x0000e20008000100 */
[----:B------:R0:W0:Y:S01]  /*0ad0*/  @!UP3 SYNCS.EXCH.64 URZ, [UR9+0x138], UR6 ;  /* 0x00013806093fb5b2 */ /* 0x0000220008000100 */
[----:B------:R0:W0:Y:S01]  /*0ae0*/  @!UP4 SYNCS.EXCH.64 URZ, [UR9+0x140], UR6 ;  /* 0x00014006093fc5b2 */ /* 0x0000220008000100 */
[----:B------:R0:W0:Y:S01]  /*0af0*/  @!UP5 SYNCS.EXCH.64 URZ, [UR9+0x148], UR6 ;  /* 0x00014806093fd5b2 */ /* 0x0000220008000100 */
[----:B------:R-:W-:Y:S01]  /*0b00*/  NOP ;  /* 0x0000000000007918 */ /* 0x000fe20000000000 */
[----:B-1--4-:R-:W-:Y:S05]  /*0b10*/  @!P2 BRA `(.L_x_4) ;  /* 0x000000000008a947 */ /* 0x012fea0003800000 */
[----:B0-23--:R-:W-:Y:S01]  /*0b20*/  UCGABAR_ARV ;  /* 0x00000000000079c7 */ /* 0x00dfe20008000000 */
[----:B------:R-:W-:Y:S05]  /*0b30*/  BRA `(.L_x_5) ;  /* 0x0000000000047947 */ /* 0x000fea0003800000 */
.L_x_4:
[----:B0-23--:R-:W-:Y:S01]  /*0b40*/  NOP ;  /* 0x0000000000007918 */ /* 0x00dfe20000000000 */
.L_x_5:
[----:B------:R-:W-:Y:S01]  /*0b50*/  ULDC.64 UR4, c[0x0][0x598] ;  /* 0x0001660000047ab9 */ /* 0x000fe20000000a00 */
[----:B------:R-:W-:Y:S01]  /*0b60*/  ULDC.64 UR36, c[0x0][0x208] ;  /* 0x0000820000247ab9 */ /* 0x000fe20000000a00 */
[----:B------:R-:W-:-:S04]  /*0b70*/  ISETP.NE.U32.AND P0, PT, RZ, UR4, PT ;  /* 0x00000004ff007c0c */ /* 0x000fc8000bf05070 */
[----:B------:R-:W-:-:S13]  /*0b80*/  ISETP.NE.AND.EX P0, PT, RZ, UR5, PT, P0 ;  /* 0x00000005ff007c0c */ /* 0x000fda000bf05300 */
[----:B------:R-:W-:Y:S05]  /*0b90*/  @!P0 BRA `(.L_x_6) ;  /* 0x00000000001c8947 */ /* 0x000fea0003800000 */
[----:B------:R-:W0:Y:S02]  /*0ba0*/  LDC.64 R8, c[0x0][0x598] ;  /* 0x00016600ff087b82 */ /* 0x000e240000000a00 */
[----:B0-----:R-:W2:Y:S02]  /*0bb0*/  LDG.E.64 R8, desc[UR36][R8.64] ;  /* 0x0000002408087981 */ /* 0x001ea4000c1e1b00 */
[----:B--2---:R-:W-:-:S04]  /*0bc0*/  ISETP.NE.U32.AND P0, PT, R8, RZ, PT ;  /* 0x000000ff0800720c */ /* 0x004fc80003f05070 */
[----:B------:R-:W-:-:S13]  /*0bd0*/  ISETP.NE.AND.EX P0, PT, R9, RZ, PT, P0 ;  /* 0x000000ff0900720c */ /* 0x000fda0003f05300 */
[----:B------:R-:W-:Y:S05]  /*0be0*/  @!P0 BRA `(.L_x_6) ;  /* 0x0000000000088947 */ /* 0x000fea0003800000 */
[----:B------:R0:W5:Y:S01]  /*0bf0*/  LD.E R90, desc[UR36][R8.64] ;  /* 0x00000024085a7980 */ /* 0x000162000c101900 */
[----:B------:R-:W-:Y:S05]  /*0c00*/  BRA `(.L_x_7) ;  /* 0x0000000000247947 */ /* 0x000fea0003800000 */
.L_x_6:
[----:B------:R-:W-:Y:S02]  /*0c10*/  ULDC.64 UR4, c[0x0][0x588] ;  /* 0x0001620000047ab9 */ /* 0x000fe40000000a00 */
[----:B------:R-:W-:-:S04]  /*0c20*/  ISETP.NE.U32.AND P0, PT, RZ, UR4, PT ;  /* 0x00000004ff007c0c */ /* 0x000fc8000bf05070 */
[----:B------:R-:W-:-:S13]  /*0c30*/  ISETP.NE.AND.EX P0, PT, RZ, UR5, PT, P0 ;  /* 0x00000005ff007c0c */ /* 0x000fda000bf05300 */
[----:B------:R-:W-:Y:S05]  /*0c40*/  @!P0 BRA `(.L_x_8) ;  /* 0x00000000000c8947 */ /* 0x000fea0003800000 */
[----:B------:R-:W0:Y:S02]  /*0c50*/  LDC.64 R90, c[0x0][0x588] ;  /* 0x00016200ff5a7b82 */ /* 0x000e240000000a00 */
[----:B0-----:R1:W5:Y:S01]  /*0c60*/  LDG.E R90, desc[UR36][R90.64] ;  /* 0x000000245a5a7981 */ /* 0x001362000c1e1900 */
[----:B------:R-:W-:Y:S05]  /*0c70*/  BRA `(.L_x_7) ;  /* 0x0000000000087947 */ /* 0x000fea0003800000 */
.L_x_8:
[----:B------:R-:W-:Y:S02]  /*0c80*/  ULDC UR4, c[0x0][0x580] ;  /* 0x0001600000047ab9 */ /* 0x000fe40000000800 */
[----:B------:R-:W-:-:S07]  /*0c90*/  IMAD.U32 R90, RZ, RZ, UR4 ;  /* 0x00000004ff5a7e24 */ /* 0x000fce000f8e00ff */
.L_x_7:
[----:B------:R-:W-:Y:S02]  /*0ca0*/  ULDC.64 UR4, c[0x0][0x5a0] ;  /* 0x0001680000047ab9 */ /* 0x000fe40000000a00 */
[----:B------:R-:W-:-:S04]  /*0cb0*/  ISETP.NE.U32.AND P0, PT, RZ, UR4, PT ;  /* 0x00000004ff007c0c */ /* 0x000fc8000bf05070 */
[----:B------:R-:W-:-:S13]  /*0cc0*/  ISETP.NE.AND.EX P0, PT, RZ, UR5, PT, P0 ;  /* 0x00000005ff007c0c */ /* 0x000fda000bf05300 */
[----:B------:R-:W-:Y:S05]  /*0cd0*/  @!P0 BRA `(.L_x_9) ;  /* 0x00000000001c8947 */ /* 0x000fea0003800000 */
[----:B0-----:R-:W0:Y:S02]  /*0ce0*/  LDC.64 R8, c[0x0][0x5a0] ;  /* 0x00016800ff087b82 */ /* 0x001e240000000a00 */
[----:B0-----:R-:W2:Y:S02]  /*0cf0*/  LDG.E.64 R8, desc[UR36][R8.64] ;  /* 0x0000002408087981 */ /* 0x001ea4000c1e1b00 */
[----:B--2---:R-:W-:-:S04]  /*0d00*/  ISETP.NE.U32.AND P0, PT, R8, RZ, PT ;  /* 0x000000ff0800720c */ /* 0x004fc80003f05070 */
[----:B------:R-:W-:-:S13]  /*0d10*/  ISETP.NE.AND.EX P0, PT, R9, RZ, PT, P0 ;  /* 0x000000ff0900720c */ /* 0x000fda0003f05300 */
[----:B------:R-:W-:Y:S05]  /*0d20*/  @!P0 BRA `(.L_x_9) ;  /* 0x0000000000088947 */ /* 0x000fea0003800000 */
[----:B-1----:R0:W5:Y:S01]  /*0d30*/  LD.E R91, desc[UR36][R8.64] ;  /* 0x00000024085b7980 */ /* 0x002162000c101900 */
[----:B------:R-:W-:Y:S05]  /*0d40*/  BRA `(.L_x_10) ;  /* 0x0000000000247947 */ /* 0x000fea0003800000 */
.L_x_9:
[----:B------:R-:W-:Y:S02]  /*0d50*/  ULDC.64 UR4, c[0x0][0x590] ;  /* 0x0001640000047ab9 */ /* 0x000fe40000000a00 */
[----:B------:R-:W-:-:S04]  /*0d60*/  ISETP.NE.U32.AND P0, PT, RZ, UR4, PT ;  /* 0x00000004ff007c0c */ /* 0x000fc8000bf05070 */
[----:B------:R-:W-:-:S13]  /*0d70*/  ISETP.NE.AND.EX P0, PT, RZ, UR5, PT, P0 ;  /* 0x00000005ff007c0c */ /* 0x000fda000bf05300 */
[----:B------:R-:W-:Y:S05]  /*0d80*/  @!P0 BRA `(.L_x_11) ;  /* 0x00000000000c8947 */ /* 0x000fea0003800000 */
[----:B0-----:R-:W1:Y:S02]  /*0d90*/  LDC.64 R8, c[0x0][0x590] ;  /* 0x00016400ff087b82 */ /* 0x001e640000000a00 */
[----:B-1----:R1:W5:Y:S01]  /*0da0*/  LDG.E R91, desc[UR36][R8.64] ;  /* 0x00000024085b7981 */ /* 0x002362000c1e1900 */
[----:B------:R-:W-:Y:S05]  /*0db0*/  BRA `(.L_x_10) ;  /* 0x0000000000087947 */ /* 0x000fea0003800000 */
.L_x_11:
[----:B------:R-:W-:Y:S02]  /*0dc0*/  ULDC UR4, c[0x0][0x584] ;  /* 0x0001610000047ab9 */ /* 0x000fe40000000800 */
[----:B-1----:R-:W-:-:S07]  /*0dd0*/  IMAD.U32 R91, RZ, RZ, UR4 ;  /* 0x00000004ff5b7e24 */ /* 0x002fce000f8e00ff */
.L_x_10:
[----:B------:R-:W2:Y:S01]  /*0de0*/  LDC R2, c[0x0][0x65c] ;  /* 0x00019700ff027b82 */ /* 0x000ea20000000800 */
[----:B------:R-:W-:Y:S01]  /*0df0*/  ULDC UR6, c[0x0][0x28c] ;  /* 0x0000a30000067ab9 */ /* 0x000fe20000000800 */
[----:B------:R-:W-:Y:S01]  /*0e00*/  ISETP.NE.AND P0, PT, R10, 0x2, PT ;  /* 0x000000020a00780c */ /* 0x000fe20003f05270 */
[----:B------:R-:W-:Y:S01]  /*0e10*/  UIADD3 UR6, UR6, 0x3f, URZ ;  /* 0x0000003f06067890 */ /* 0x000fe2000fffe03f */
[----:B01----:R-:W-:Y:S01]  /*0e20*/  IMAD.U32 R8, RZ, RZ, UR12 ;  /* 0x0000000cff087e24 */ /* 0x003fe2000f8e00ff */
[----:B------:R-:W-:Y:S01]  /*0e30*/  UMOV UR38, URZ ;  /* 0x0000003f00267c82 */ /* 0x000fe20008000000 */
[----:B------:R-:W-:Y:S01]  /*0e40*/  IMAD.MOV.U32 R9, RZ, RZ, RZ ;  /* 0x000000ffff097224 */ /* 0x000fe200078e00ff */
[----:B------:R-:W-:Y:S01]  /*0e50*/  USHF.R.S32.HI UR7, URZ, 0x1f, UR6 ;  /* 0x0000001f3f077899 */ /* 0x000fe20008011406 */
[----:B------:R-:W-:Y:S01]  /*0e60*/  UMOV UR39, URZ ;  /* 0x0000003f00277c82 */ /* 0x000fe20008000000 */
[----:B------:R-:W-:Y:S02]  /*0e70*/  ULDC.64 UR8, c[0x0][0x650] ;  /* 0x0001940000087ab9 */ /* 0x000fe40000000a00 */
[----:B------:R-:W-:-:S04]  /*0e80*/  ULEA.HI UR7, UR7, UR6, URZ, 0x6 ;  /* 0x0000000607077291 */ /* 0x000fc8000f8f303f */
[----:B------:R-:W-:Y:S01]  /*0e90*/  USHF.R.S32.HI UR40, URZ, 0x6, UR7 ;  /* 0x000000063f287899 */ /* 0x000fe20008011407 */
[----:B--2---:R-:W-:-:S13]  /*0ea0*/  ISETP.NE.AND P1, PT, R2, 0x1, PT ;  /* 0x000000010200780c */ /* 0x004fda0003f25270 */
[----:B------:R-:W0:Y:S01]  /*0eb0*/  @P1 LDC R19, c[0x0][0x10] ;  /* 0x00000400ff131b82 */ /* 0x000e220000000800 */
[----:B------:R-:W-:Y:S02]  /*0ec0*/  @P1 IMAD.MOV.U32 R7, RZ, RZ, RZ ;  /* 0x000000ffff071224 */ /* 0x000fe400078e00ff */
[----:B------:R-:W-:-:S05]  /*0ed0*/  @P1 IMAD.MOV.U32 R17, RZ, RZ, RZ ;  /* 0x000000ffff111224 */ /* 0x000fca00078e00ff */
[----:B------:R-:W1:Y:S01]  /*0ee0*/  @!P1 LDC R11, c[0x0][0xc] ;  /* 0x00000300ff0b9b82 */ /* 0x000e620000000800 */
[----:B------:R-:W-:Y:S01]  /*0ef0*/  ULDC UR4, c[0x0][0xc] ;  /* 0x0000030000047ab9 */ /* 0x000fe20000000800 */
[----:B------:R-:W-:Y:S02]  /*0f00*/  ULDC UR5, c[0x0][0x10] ;  /* 0x0000040000057ab9 */ /* 0x000fe40000000800 */
[----:B------:R-:W-:-:S04]  /*0f10*/  UIMAD.WIDE.U32 UR4, UR4, UR5, URZ ;  /* 0x00000005040472a5 */ /* 0x000fc8000f8e003f */
[----:B------:R-:W2:Y:S01]  /*0f20*/  LDC R2, c[0x0][0x14] ;  /* 0x00000500ff027b82 */ /* 0x000ea20000000800 */
[----:B0-----:R-:W-:-:S04]  /*0f30*/  @P1 IMAD.WIDE.U32 R18, R19, UR12, R6 ;  /* 0x0000000c13121c25 */ /* 0x001fc8000f8e0006 */
[----:B------:R-:W-:Y:S02]  /*0f40*/  @P1 IMAD.IADD R17, R19, 0x1, R17 ;  /* 0x0000000113111824 */ /* 0x000fe400078e0211 */
[----:B-1----:R-:W-:-:S04]  /*0f50*/  @!P1 IMAD.WIDE.U32 R8, R6, R11, R8 ;  /* 0x0000000b06089225 */ /* 0x002fc800078e0008 */
[----:B------:R-:W-:Y:S02]  /*0f60*/  @!P1 IMAD.MOV.U32 R18, RZ, RZ, R8 ;  /* 0x000000ffff129224 */ /* 0x000fe400078e0008 */
[----:B------:R-:W-:Y:S02]  /*0f70*/  @!P1 IMAD.MOV.U32 R17, RZ, RZ, R9 ;  /* 0x000000ffff119224 */ /* 0x000fe400078e0009 */
[----:B--2---:R-:W-:-:S04]  /*0f80*/  IMAD.WIDE.U32 R12, R2, UR4, RZ ;  /* 0x00000004020c7c25 */ /* 0x004fc8000f8e00ff */
[----:B------:R-:W-:Y:S01]  /*0f90*/  IMAD R23, R2, UR5, RZ ;  /* 0x0000000502177c24 */ /* 0x000fe2000f8e02ff */
[----:B------:R0:W-:Y:S03]  /*0fa0*/  STL.64 [R1], R12 ;  /* 0x0000000c01007387 */ /* 0x0001e60000100a00 */
[----:B------:R-:W-:Y:S01]  /*0fb0*/  IMAD.IADD R23, R13, 0x1, R23 ;  /* 0x000000010d177824 */ /* 0x000fe200078e0217 */
[----:B------:R-:W-:Y:S06]  /*0fc0*/  @P0 BRA `(.L_x_12) ;  /* 0x0000000000200947 */ /* 0x000fec0003800000 */
[----:B------:R-:W-:Y:S01]  /*0fd0*/  UISETP.GE.U32.AND UP0, UPT, UR40, 0x12, UPT ;  /* 0x000000122800788c */ /* 0x000fe2000bf06070 */
[----:B------:R-:W-:Y:S01]  /*0fe0*/  IADD3 R18, P0, R18, R12, RZ ;  /* 0x0000000c12127210 */ /* 0x000fe20007f1e0ff */
[----:B------:R-:W-:Y:S01]  /*0ff0*/  UIMAD.WIDE.U32 UR4, UR40, 0x38e38e39, URZ ;  /* 0x38e38e39280478a5 */ /* 0x000fe2000f8e003f */
[----:B------:R-:W-:-:S03]  /*1000*/  UMOV UR39, URZ ;  /* 0x0000003f00277c82 */ /* 0x000fc60008000000 */
[----:B------:R-:W-:Y:S01]  /*1010*/  USHF.R.U32.HI UR4, URZ, 0x2, UR5 ;  /* 0x000000023f047899 */ /* 0x000fe20008011605 */
[----:B------:R-:W-:-:S03]  /*1020*/  IMAD.X R17, R23, 0x1, R17, P0 ;  /* 0x0000000117117824 */ /* 0x000fc600000e0611 */
[----:B------:R-:W-:Y:S02]  /*1030*/  UIMAD UR38, UR4, -0x12, UR40 ;  /* 0xffffffee042678a4 */ /* 0x000fe4000f8e0228 */
[----:B------:R-:W-:-:S12]  /*1040*/  @UP0 ULOP3.LUT UR39, UR4, 0x1, URZ, 0xc0, !UPT ;  /* 0x0000000104270892 */ /* 0x000fd8000f8ec03f */
.L_x_12:
[----:B------:R-:W-:Y:S01]  /*1050*/  ISETP.GE.U32.AND P0, PT, R18, UR8, PT ;  /* 0x0000000812007c0c */ /* 0x000fe2000bf06070 */
[----:B------:R-:W-:Y:S01]  /*1060*/  IMAD.MOV.U32 R19, RZ, RZ, -0x1 ;  /* 0xffffffffff137424 */ /* 0x000fe200078e00ff */
[----:B------:R-:W-:Y:S01]  /*1070*/  PRMT R8, RZ, 0x7610, R8 ;  /* 0x00007610ff087816 */ /* 0x000fe20000000008 */
[----:B------:R-:W-:Y:S01]  /*1080*/  IMAD.MOV.U32 R22, RZ, RZ, -0x1 ;  /* 0xffffffffff167424 */ /* 0x000fe200078e00ff */
[----:B------:R-:W-:Y:S01]  /*1090*/  ISETP.GE.U32.AND.EX P0, PT, R17, UR9, PT, P0 ;  /* 0x0000000911007c0c */ /* 0x000fe2000bf06100 */
[----:B------:R-:W-:-:S12]  /*10a0*/  IMAD.MOV.U32 R2, RZ, RZ, -0x1 ;  /* 0xffffffffff027424 */ /* 0x000fd800078e00ff */
[----:B------:R-:W-:Y:S05]  /*10b0*/  @P0 BRA `(.L_x_13) ;  /* 0x00000004002c0947 */ /* 0x000fea0003800000 */
[----:B------:R-:W1:Y:S01]  /*10c0*/  LDC.64 R26, c[0x0][0x628] ;  /* 0x00018a00ff1a7b82 */ /* 0x000e620000000a00 */
[----:B------:R-:W-:Y:S02]  /*10d0*/  IMAD.MOV.U32 R8, RZ, RZ, R18 ;  /* 0x000000ffff087224 */ /* 0x000fe400078e0012 */
[----:B------:R-:W-:-:S05]  /*10e0*/  IMAD.MOV.U32 R9, RZ, RZ, R17 ;  /* 0x000000ffff097224 */ /* 0x000fca00078e0011 */
[----:B------:R-:W2:Y:S08]  /*10f0*/  LDC R2, c[0x0][0x630] ;  /* 0x00018c00ff027b82 */ /* 0x000eb00000000800 */
[----:B------:R-:W3:Y:S01]  /*1100*/  LDC.64 R28, c[0x0][0x620] ;  /* 0x00018800ff1c7b82 */ /* 0x000ee20000000a00 */
[----:B-1----:R-:W-:-:S04]  /*1110*/  ISETP.NE.U32.AND P0, PT, R26, RZ, PT ;  /* 0x000000ff1a00720c */ /* 0x002fc80003f05070 */
[----:B------:R-:W-:-:S13]  /*1120*/  ISETP.NE.AND.EX P0, PT, R27, RZ, PT, P0 ;  /* 0x000000ff1b00720c */ /* 0x000fda0003f05300 */
[----:B--23--:R-:W-:Y:S05]  /*1130*/  @!P0 BRA `(.L_x_14) ;  /* 0x0000000000288947 */ /* 0x00cfea0003800000 */
[----:B0-----:R-:W0:Y:S02]  /*1140*/  LDC R13, c[0x0][0x634] ;  /* 0x00018d00ff0d7b82 */ /* 0x001e240000000800 */
[----:B0-----:R-:W-:-:S05]  /*1150*/  IADD3 R13, P0, R18, R13, RZ ;  /* 0x0000000d120d7210 */ /* 0x001fca0007f1e0ff */
[----:B------:R-:W-:-:S04]  /*1160*/  IMAD.X R15, RZ, RZ, R17, P0 ;  /* 0x000000ffff0f7224 */ /* 0x000fc800000e0611 */
[----:B------:R-:W-:-:S04]  /*1170*/  IMAD.WIDE.U32 R8, R15, R26, RZ ;  /* 0x0000001a0f087225 */ /* 0x000fc800078e00ff */
[----:B------:R-:W-:-:S04]  /*1180*/  IMAD.WIDE.U32 R10, P0, R13, R27, R8 ;  /* 0x0000001b0d0a7225 */ /* 0x000fc80007800008 */
[----:B------:R-:W-:-:S04]  /*1190*/  IMAD.WIDE.U32 R8, R13, R26, RZ ;  /* 0x0000001a0d087225 */ /* 0x000fc800078e00ff */
[----:B------:R-:W-:Y:S01]  /*11a0*/  IMAD.X R13, RZ, RZ, RZ, P0 ;  /* 0x000000ffff0d7224 */ /* 0x000fe200000e06ff */
[----:B------:R-:W-:Y:S01]  /*11b0*/  IADD3 RZ, P0, R9, R10, RZ ;  /* 0x0000000a09ff7210 */ /* 0x000fe20007f1e0ff */
[----:B------:R-:W-:-:S04]  /*11c0*/  IMAD.MOV.U32 R12, RZ, RZ, R11 ;  /* 0x000000ffff0c7224 */ /* 0x000fc800078e000b */
[----:B------:R-:W-:-:S08]  /*11d0*/  IMAD.WIDE.U32.X R8, R15, R27, R12, P0 ;  /* 0x0000001b0f087225 */ /* 0x000fd000000e040c */
.L_x_14:
[----:B------:R-:W1:Y:S01]  /*11e0*/  LDC.64 R32, c[0x0][0x640] ;  /* 0x00019000ff207b82 */ /* 0x000e620000000a00 */
[-C--:B------:R-:W-:Y:S01]  /*11f0*/  SHF.R.U64 R30, R8, R2.reuse, R9 ;  /* 0x00000002081e7219 */ /* 0x080fe20000001209 */
[----:B------:R-:W-:Y:S01]  /*1200*/  IMAD.MOV.U32 R19, RZ, RZ, R17 ;  /* 0x000000ffff137224 */ /* 0x000fe200078e0011 */
[----:B------:R-:W-:Y:S01]  /*1210*/  SHF.R.U32.HI R2, RZ, R2, R9 ;  /* 0x00000002ff027219 */ /* 0x000fe20000011609 */
[----:B------:R-:W-:Y:S01]  /*1220*/  IMAD.MOV.U32 R26, RZ, RZ, 0x1 ;  /* 0x00000001ff1a7424 */ /* 0x000fe200078e00ff */
[----:B------:R-:W-:-:S03]  /*1230*/  IADD3 R11, P0, RZ, -R30, RZ ;  /* 0x8000001eff0b7210 */ /* 0x000fc60007f1e0ff */
[----:B------:R-:W2:Y:S02]  /*1240*/  LDC R10, c[0x0][0x618] ;  /* 0x00018600ff0a7b82 */ /* 0x000ea40000000800 */
[----:B------:R-:W-:-:S04]  /*1250*/  IMAD.X R9, RZ, RZ, ~R2, P0 ;  /* 0x000000ffff097224 */ /* 0x000fc800000e0e02 */
[-C--:B------:R-:W-:Y:S02]  /*1260*/  IMAD R2, R9, R28.reuse, RZ ;  /* 0x0000001c09027224 */ /* 0x080fe400078e02ff */
[----:B0-----:R-:W0:Y:S01]  /*1270*/  LDC R13, c[0x0][0x608] ;  /* 0x00018200ff0d7b82 */ /* 0x001e220000000800 */
[----:B------:R-:W-:-:S04]  /*1280*/  IMAD.WIDE.U32 R8, R11, R28, R18 ;  /* 0x0000001c0b087225 */ /* 0x000fc800078e0012 */
[----:B------:R-:W-:Y:S02]  /*1290*/  IMAD R11, R11, R29, R2 ;  /* 0x0000001d0b0b7224 */ /* 0x000fe400078e0202 */
[----:B------:R-:W-:Y:S01]  /*12a0*/  IMAD.MOV.U32 R2, RZ, RZ, -0x1 ;  /* 0xffffffffff027424 */ /* 0x000fe200078e00ff */
[----:B------:R-:W3:Y:S01]  /*12b0*/  LDC R31, c[0x0][0x658] ;  /* 0x00019600ff1f7b82 */ /* 0x000ee20000000800 */
[----:B------:R-:W-:Y:S01]  /*12c0*/  IMAD.IADD R9, R9, 0x1, R11 ;  /* 0x0000000109097824 */ /* 0x000fe200078e020b */
[----:B-1----:R-:W-:-:S04]  /*12d0*/  ISETP.NE.U32.AND P0, PT, R32, RZ, PT ;  /* 0x000000ff2000720c */ /* 0x002fc80003f05070 */
[----:B------:R-:W-:Y:S02]  /*12e0*/  ISETP.NE.AND.EX P0, PT, R33, RZ, PT, P0 ;  /* 0x000000ff2100720c */ /* 0x000fe40003f05300 */
[----:B------:R-:W1:Y:S01]  /*12f0*/  LDC R29, c[0x0][0x600] ;  /* 0x00018000ff1d7b82 */ /* 0x000e620000000800 */
[-CC-:B--2---:R-:W-:Y:S02]  /*1300*/  SHF.R.U64 R27, R8, R10.reuse, R9.reuse ;  /* 0x0000000a081b7219 */ /* 0x184fe40000001209 */
[----:B------:R-:W-:-:S05]  /*1310*/  SHF.R.U32.HI R8, RZ, R10, R9 ;  /* 0x0000000aff087219 */ /* 0x000fca0000011609 */
[----:B------:R-:W2:Y:S01]  /*1320*/  LDC R22, c[0x0][0x648] ;  /* 0x00019200ff167b82 */ /* 0x000ea20000000800 */
[-CC-:B0-----:R-:W-:Y:S02]  /*1330*/  SHF.R.U64 R34, R27, R13.reuse, R8.reuse ;  /* 0x0000000d1b227219 */ /* 0x181fe40000001208 */
[----:B------:R-:W-:-:S05]  /*1340*/  SHF.R.U32.HI R8, RZ, R13, R8 ;  /* 0x0000000dff087219 */ /* 0x000fca0000011608 */
[----:B------:R-:W0:Y:S01]  /*1350*/  LDC R24, c[0x0][0x638] ;  /* 0x00018e00ff187b82 */ /* 0x000e220000000800 */
[-CC-:B---3--:R-:W-:Y:S02]  /*1360*/  SHF.R.U64 R36, R34, R31.reuse, R8.reuse ;  /* 0x0000001f22247219 */ /* 0x188fe40000001208 */
[-C--:B------:R-:W-:Y:S02]  /*1370*/  SHF.L.U32 R2, R2, R31.reuse, RZ ;  /* 0x0000001f02027219 */ /* 0x080fe400000006ff */
[----:B------:R-:W-:Y:S01]  /*1380*/  SHF.R.U32.HI R9, RZ, R31, R8 ;  /* 0x0000001fff097219 */ /* 0x000fe20000011608 */
[----:B------:R-:W-:Y:S01]  /*1390*/  IMAD.MOV.U32 R8, RZ, RZ, R36 ;  /* 0x000000ffff087224 */ /* 0x000fe200078e0024 */
[----:B------:R-:W-:Y:S01]  /*13a0*/  LOP3.LUT R15, RZ, R2, RZ, 0x33, !PT ;  /* 0x00000002ff0f7212 */ /* 0x000fe200078e33ff */
[----:B------:R-:W3:Y:S01]  /*13b0*/  LDC R28, c[0x0][0x610] ;  /* 0x00018400ff1c7b82 */ /* 0x000ee20000000800 */
[----:B------:R-:W-:Y:S05]  /*13c0*/  @!P0 BRA `(.L_x_15) ;  /* 0x0000000000288947 */ /* 0x000fea0003800000 */
[----:B------:R-:W4:Y:S02]  /*13d0*/  LDC R13, c[0x0][0x64c] ;  /* 0x00019300ff0d7b82 */ /* 0x000f240000000800 */
[----:B----4-:R-:W-:-:S05]  /*13e0*/  IADD3 R13, P0, R36, R13, RZ ;  /* 0x0000000d240d7210 */ /* 0x010fca0007f1e0ff */
        /* <DEDUP_REMOVED lines=8> */
.L_x_15:
[----:B--2---:R-:W-:Y:S01]  /*1470*/  SHF.R.U64 R7, R8, R22, R9 ;  /* 0x0000001608077219 */ /* 0x004fe20000001209 */
[----:B-1----:R-:W-:Y:S01]  /*1480*/  VIADD R8, R29, 0xffffffff ;  /* 0xffffffff1d087836 */ /* 0x002fe20000000000 */
[----:B------:R-:W-:Y:S01]  /*1490*/  SHF.L.U32 R2, R26, R31, RZ ;  /* 0x0000001f1a027219 */ /* 0x000fe200000006ff */
[----:B------:R-:W-:Y:S01]  /*14a0*/  @P1 IMAD R21, R25, R20, R6 ;  /* 0x0000001419151224 */ /* 0x000fe200078e0206 */
[----:B------:R-:W-:Y:S01]  /*14b0*/  LOP3.LUT R15, R34, R15, RZ, 0xc0, !PT ;  /* 0x0000000f220f7212 */ /* 0x000fe200078ec0ff */
[----:B------:R-:W-:Y:S01]  /*14c0*/  IMAD.MOV R9, RZ, RZ, -R7 ;  /* 0x000000ffff097224 */ /* 0x000fe200078e0a07 */
[----:B------:R-:W-:-:S03]  /*14d0*/  LOP3.LUT R8, R27, R8, RZ, 0xc0, !PT ;  /* 0x000000081b087212 */ /* 0x000fc600078ec0ff */
[----:B------:R-:W-:Y:S02]  /*14e0*/  IMAD R6, R2, R7, R15 ;  /* 0x0000000702067224 */ /* 0x000fe400078e020f */
[----:B0-----:R-:W-:Y:S02]  /*14f0*/  IMAD R2, R9, R24, R36 ;  /* 0x0000001809027224 */ /* 0x001fe400078e0224 */
[----:B---3--:R-:W-:Y:S02]  /*1500*/  IMAD R19, R6, R28, R21 ;  /* 0x0000001c06137224 */ /* 0x008fe400078e0215 */
[----:B------:R-:W-:Y:S02]  /*1510*/  IMAD R2, R2, R29, R8 ;  /* 0x0000001d02027224 */ /* 0x000fe400078e0208 */
[----:B------:R-:W-:-:S03]  /*1520*/  IMAD.MOV.U32 R6, RZ, RZ, 0x1 ;  /* 0x00000001ff067424 */ /* 0x000fc600078e00ff */
[----:B------:R-:W-:Y:S02]  /*1530*/  SEL R22, R2, R19, !P1 ;  /* 0x0000001302167207 */ /* 0x000fe40004800000 */
[----:B------:R-:W-:Y:S01]  /*1540*/  SEL R19, R19, R2, !P1 ;  /* 0x0000000213137207 */ /* 0x000fe20004800000 */
[----:B------:R-:W-:Y:S01]  /*1550*/  IMAD.MOV.U32 R2, RZ, RZ, R30 ;  /* 0x000000ffff027224 */ /* 0x000fe200078e001e */
[----:B------:R-:W-:-:S07]  /*1560*/  PRMT R8, R6, 0x7610, R8 ;  /* 0x0000761006087816 */ /* 0x000fce0000000008 */
.L_x_13:
[----:B------:R-:W-:Y:S05]  /*1570*/  @!P2 BRA `(.L_x_16) ;  /* 0x00000000000ca947 */ /* 0x000fea0003800000 */
[----:B------:R-:W-:Y:S01]  /*1580*/  UCGABAR_WAIT ;  /* 0x0000000000007dc7 */ /* 0x000fe20008000000 */
[----:B------:R-:W-:Y:S01]  /*1590*/  CCTL.IVALL ;  /* 0x00000000ff00798f */ /* 0x000fe20002000000 */
[----:B------:R-:W-:Y:S05]  /*15a0*/  BRA `(.L_x_17) ;  /* 0x0000000000047947 */ /* 0x000fea0003800000 */
.L_x_16:
[----:B------:R-:W-:Y:S06]  /*15b0*/  BAR.SYNC.DEFER_BLOCKING 0x0 ;  /* 0x0000000000007b1d */ /* 0x000fec0000010000 */
.L_x_17:
[----:B------:R-:W-:Y:S05]  /*15c0*/  @!P4 BRA `(.L_x_18) ;  /* 0x0000004400a0c947 */ /* 0x000fea0003800000 */
[----:B------:R-:W-:-:S13]  /*15d0*/  ISETP.GT.U32.AND P0, PT, R35, 0x1, PT ;  /* 0x000000012300780c */ /* 0x000fda0003f04070 */
[----:B------:R-:W-:Y:S05]  /*15e0*/  @P0 EXIT ;  /* 0x000000000000094d */ /* 0x000fea0003800000 */
.L_x_19:
[----:B------:R-:W-:-:S08]  /*15f0*/  NOP ;  /* 0x0000000000007918 */ /* 0x000fd00000000000 */
[----:B------:R-:W1:Y:S02]  /*1600*/  USETMAXREG.TRY_ALLOC.CTAPOOL UP0, 0xe8 ;  /* 0x000000e8000079c8 */ /* 0x000e640008000600 */
[----:B-1----:R-:W-:-:S13]  /*1610*/  PLOP3.LUT P0, PT, PT, PT, UP0, 0x80, 0x0 ;  /* 0x000000000000781c */ /* 0x002fda0003f0f008 */
[----:B------:R-:W-:Y:S05]  /*1620*/  @!P0 BRA `(.L_x_19) ;  /* 0xfffffffc00f08947 */ /* 0x000fea000383ffff */
[----:B------:R-:W-:-:S13]  /*1630*/  LOP3.LUT P0, RZ, R8, 0xff, RZ, 0xc0, !PT ;  /* 0x000000ff08ff7812 */ /* 0x000fda000780c0ff */
[----:B------:R-:W-:Y:S05]  /*1640*/  @!P0 EXIT ;  /* 0x000000000000894d */ /* 0x000fea0003800000 */
[----:B------:R-:W1:Y:S01]  /*1650*/  S2UR UR4, SR_CgaCtaId ;  /* 0x00000000000479c3 */ /* 0x000e620000008800 */
[----:B------:R-:W-:Y:S01]  /*1660*/  VIADD R14, R14, 0xffffffff ;  /* 0xffffffff0e0e7836 */ /* 0x000fe20000000000 */
[CC--:B------:R-:W-:Y:S01]  /*1670*/  LEA.HI R4, R0.reuse, R3.reuse, RZ, 0x2 ;  /* 0x0000000300047211 */ /* 0x0c0fe200078f10ff */
[----:B------:R-:W-:Y:S01]  /*1680*/  UMOV UR41, 0x400 ;  /* 0x0000040000297882 */ /* 0x000fe20000000000 */
[----:B------:R-:W-:Y:S01]  /*1690*/  LEA.HI R0, R0, R3, RZ, 0x5 ;  /* 0x0000000300007211 */ /* 0x000fe200078f28ff */
[----:B------:R-:W-:Y:S01]  /*16a0*/  UISETP.LT.AND UP0, UPT, UR40, 0x1, UPT ;  /* 0x000000012800788c */ /* 0x000fe2000bf01270 */
[----:B------:R-:W-:Y:S01]  /*16b0*/  R2UR UR42, R14 ;  /* 0x000000000e2a72ca */ /* 0x000fe200000e0000 */
[----:B------:R-:W-:Y:S01]  /*16c0*/  ULDC UR6, c[0x0][0x284] ;  /* 0x0000a10000067ab9 */ /* 0x000fe20000000800 */
[--C-:B------:R-:W-:Y:S01]  /*16d0*/  SHF.R.S32.HI R92, RZ, 0x2, R4.reuse ;  /* 0x00000002ff5c7819 */ /* 0x100fe20000011404 */
[----:B------:R-:W-:Y:S01]  /*16e0*/  USEL UR43, UR40, 0x1, UP0 ;  /* 0x00000001282b7887 */ /* 0x000fe20008000000 */
[----:B------:R-:W-:Y:S01]  /*16f0*/  SHF.R.S32.HI R5, RZ, 0x1f, R4 ;  /* 0x0000001fff057819 */ /* 0x000fe20000011404 */
[----:B------:R-:W-:Y:S01]  /*1700*/  USHF.L.U32 UR46, UR40, 0x1, URZ ;  /* 0x00000001282e7899 */ /* 0x000fe2000800063f */
[----:B------:R-:W-:Y:S01]  /*1710*/  LOP3.LUT R94, R4, 0xfffffffc, RZ, 0xc0, !PT ;  /* 0xfffffffc045e7812 */ /* 0x000fe200078ec0ff */
[----:B------:R-:W-:Y:S01]  /*1720*/  UIADD3 UR43, -UR43, UR40, URZ ;  /* 0x000000282b2b7290 */ /* 0x000fe2000fffe13f */
[----:B------:R-:W-:-:S02]  /*1730*/  LEA.HI R5, R5, R92, RZ, 0x3 ;  /* 0x0000005c05057211 */ /* 0x000fc400078f18ff */
[----:B------:R-:W-:Y:S01]  /*1740*/  ISETP.NE.AND P0, PT, R14, RZ, PT ;  /* 0x000000ff0e00720c */ /* 0x000fe20003f05270 */
[----:B------:R-:W-:Y:S01]  /*1750*/  IMAD.IADD R94, R3, 0x1, -R94 ;  /* 0x00000001035e7824 */ /* 0x000fe200078e0a5e */
[----:B------:R-:W-:Y:S01]  /*1760*/  LOP3.LUT R5, R5, 0xfffffff8, RZ, 0xc0, !PT ;  /* 0xfffffff805057812 */ /* 0x000fe200078ec0ff */
[----:B------:R-:W-:Y:S01]  /*1770*/  USHF.L.U32 UR42, UR42, 0x3, URZ ;  /* 0x000000032a2a7899 */ /* 0x000fe2000800063f */
[----:B------:R-:W-:-:S03]  /*1780*/  SEL R101, RZ, 0x1, P0 ;  /* 0x00000001ff657807 */ /* 0x000fc60000000000 */
[----:B------:R-:W-:Y:S01]  /*1790*/  IMAD.IADD R92, R92, 0x1, -R5 ;  /* 0x000000015c5c7824 */ /* 0x000fe200078e0a05 */
[----:B-1----:R-:W-:Y:S01]  /*17a0*/  ULEA UR41, UR4, UR41, 0x18 ;  /* 0x0000002904297291 */ /* 0x002fe2000f8ec03f */
[----:B------:R-:W-:Y:S01]  /*17b0*/  SHF.R.S32.HI R5, RZ, 0x5, R0 ;  /* 0x00000005ff057819 */ /* 0x000fe20000011400 */
[----:B------:R-:W-:Y:S02]  /*17c0*/  IMAD.U32 R96, RZ, RZ, UR42 ;  /* 0x0000002aff607e24 */ /* 0x000fe4000f8e00ff */
[----:B------:R-:W-:Y:S01]  /*17d0*/  UIADD3 UR47, UR41, 0x130, URZ ;  /* 0x00000130292f7890 */ /* 0x000fe2000fffe03f */
[--C-:B------:R-:W-:Y:S01]  /*17e0*/  SHF.R.S32.HI R93, RZ, 0x1f, R92.reuse ;  /* 0x0000001fff5d7819 */ /* 0x100fe2000001145c */
[----:B------:R-:W-:Y:S01]  /*17f0*/  UIADD3 UR4, UR41, 0x200, URZ ;  /* 0x0000020029047890 */ /* 0x000fe2000fffe03f */
[C-C-:B------:R-:W-:Y:S01]  /*1800*/  IMAD R99, R5.reuse, -0x10, -R92.reuse ;  /* 0xfffffff005637824 */ /* 0x140fe200078e0a5c */
[----:B------:R-:W-:Y:S01]  /*1810*/  UIADD3 UR5, UR41, 0x12200, URZ ;  /* 0x0001220029057890 */ /* 0x000fe2000fffe03f */
[C---:B------:R-:W-:Y:S01]  /*1820*/  LOP3.LUT R98, R96.reuse, 0x8, RZ, 0xc0, !PT ;  /* 0x0000000860627812 */ /* 0x040fe200078ec0ff */
[----:B------:R-:W-:Y:S01]  /*1830*/  USHF.R.U32.HI UR4, URZ, 0x4, UR4 ;  /* 0x000000043f047899 */ /* 0x000fe20008011604 */
[----:B------:R-:W-:Y:S01]  /*1840*/  IMAD.U32 R95, RZ, RZ, UR47 ;  /* 0x0000002fff5f7e24 */ /* 0x000fe2000f8e00ff */
[----:B------:R-:W-:Y:S01]  /*1850*/  USHF.R.U32.HI UR5, URZ, 0x4, UR5 ;  /* 0x000000043f057899 */ /* 0x000fe20008011605 */
[----:B------:R-:W-:Y:S01]  /*1860*/  IMAD.WIDE R92, R5, 0x10, R92 ;  /* 0x00000010055c7825 */ /* 0x000fe200078e025c */
[----:B------:R-:W-:Y:S01]  /*1870*/  ULOP3.LUT UR4, UR4, 0x3fff, URZ, 0xc0, !UPT ;  /* 0x00003fff04047892 */ /* 0x000fe2000f8ec03f */
[----:B------:R-:W-:Y:S01]  /*1880*/  LOP3.LUT R96, R96, 0x8, RZ, 0xc, !PT ;  /* 0x0000000860607812 */ /* 0x000fe200078e0cff */
[----:B------:R-:W-:Y:S01]  /*1890*/  ULOP3.LUT UR5, UR5, 0x3fff, URZ, 0xc0, !UPT ;  /* 0x00003fff05057892 */ /* 0x000fe2000f8ec03f */
[----:B------:R-:W-:Y:S01]  /*18a0*/  VIADD R97, R95, UR42 ;  /* 0x0000002a5f617c36 */ /* 0x000fe20008000000 */
[----:B------:R-:W-:Y:S01]  /*18b0*/  LOP3.LUT R98, R98, 0x18, RZ, 0x3c, !PT ;  /* 0x0000001862627812 */ /* 0x000fe200078e3cff */
[----:B------:R-:W-:Y:S01]  /*18c0*/  VIADD R99, R99, UR6 ;  /* 0x0000000663637c36 */ /* 0x000fe20008000000 */
[----:B------:R-:W-:-:S02]  /*18d0*/  ULOP3.LUT UR44, UR4, 0x10000, URZ, 0xfc, !UPT ;  /* 0x00010000042c7892 */ /* 0x000fc4000f8efc3f */
[----:B------:R-:W-:-:S12]  /*18e0*/  ULOP3.LUT UR45, UR5, 0x10000, URZ, 0xfc, !UPT ;  /* 0x00010000052d7892 */ /* 0x000fd8000f8efc3f */
.L_x_171:
[----:B------:R-:W-:Y:S01]  /*18f0*/  SHF.L.U32 R0, R101, 0x1f, RZ ;  /* 0x0000001f65007819 */ /* 0x000fe200000006ff */
[----:B------:R-:W-:Y:S02]  /*1900*/  ULDC UR4, c[0x0][0x28c] ;  /* 0x0000a30000047ab9 */ /* 0x000fe40000000800 */
[----:B------:R-:W-:Y:S01]  /*1910*/  ISETP.LT.AND P1, PT, RZ, UR4, PT ;  /* 0x00000004ff007c0c */ /* 0x000fe2000bf21270 */
[----:B-1----:R-:W1:Y:S02]  /*1920*/  SYNCS.PHASECHK.TRANS64.TRYWAIT P0, [R95+UR42], R0 ;  /* 0x000000005f0075a7 */ /* 0x002e64000800016a */
[----:B-1-34-:R-:W-:Y:S10]  /*1930*/  @!P0 BRA `(.L_x_20) ;  /* 0x0000005800d88947 */ /* 0x01aff40003800000 */
.L_x_207:
[----:B------:R-:W-:Y:S05]  /*1940*/  @P1 BRA `(.L_x_21) ;  /* 0x0000000000401947 */ /* 0x000fea0003800000 */
[----:B-1----:R-:W-:Y:S01]  /*1950*/  MOV R0, 0x0 ;  /* 0x0000000000007802 */ /* 0x002fe20000000f00 */
[----:B------:R-:W-:Y:S01]  /*1960*/  ULDC.64 UR4, c[0x4][0x68] ;  /* 0x01001a0000047ab9 */ /* 0x000fe20000000a00 */
[----:B------:R-:W-:Y:S01]  /*1970*/  ULDC.64 UR6, c[0x4][0x8] ;  /* 0x0100020000067ab9 */ /* 0x000fe20000000a00 */
[----:B------:R-:W-:Y:S01]  /*1980*/  IMAD.U32 R4, RZ, RZ, UR4 ;  /* 0x00000004ff047e24 */ /* 0x000fe2000f8e00ff */
[----:B------:R1:W2:Y:S01]  /*1990*/  LDC.64 R14, c[0x4][R0] ;  /* 0x01000000000e7b82 */ /* 0x0002a20000000a00 */
[----:B------:R-:W-:Y:S01]  /*19a0*/  IMAD.U32 R5, RZ, RZ, UR5 ;  /* 0x00000005ff057e24 */ /* 0x000fe2000f8e00ff */
[----:B------:R-:W-:Y:S01]  /*19b0*/  ULDC.64 UR4, c[0x4][0x70] ;  /* 0x01001c0000047ab9 */ /* 0x000fe20000000a00 */
[----:B------:R-:W-:Y:S02]  /*19c0*/  IMAD.U32 R10, RZ, RZ, UR6 ;  /* 0x00000006ff0a7e24 */ /* 0x000fe4000f8e00ff */
[----:B------:R-:W-:Y:S02]  /*19d0*/  IMAD.U32 R6, RZ, RZ, UR4 ;  /* 0x00000004ff067e24 */ /* 0x000fe4000f8e00ff */
[----:B------:R-:W-:-:S02]  /*19e0*/  IMAD.U32 R7, RZ, RZ, UR5 ;  /* 0x00000005ff077e24 */ /* 0x000fc4000f8e00ff */
[----:B------:R-:W-:Y:S02]  /*19f0*/  IMAD.U32 R11, RZ, RZ, UR7 ;  /* 0x00000007ff0b7e24 */ /* 0x000fe4000f8e00ff */
[----:B------:R-:W-:Y:S02]  /*1a00*/  IMAD.MOV.U32 R8, RZ, RZ, 0x1e1 ;  /* 0x000001e1ff087424 */ /* 0x000fe400078e00ff */
[----:B0-----:R-:W-:Y:S02]  /*1a10*/  IMAD.MOV.U32 R12, RZ, RZ, 0x1 ;  /* 0x00000001ff0c7424 */ /* 0x001fe400078e00ff */
[----:B-1----:R-:W-:-:S07]  /*1a20*/  IMAD.MOV.U32 R13, RZ, RZ, RZ ;  /* 0x000000ffff0d7224 */ /* 0x002fce00078e00ff */
[----:B------:R-:W-:-:S07]  /*1a30*/  LEPC R20, `(.L_x_21) ;  /* 0x000000001014794e */ /* 0x000fce0000000000 */
[----:B--2--5:R-:W-:Y:S05]  /*1a40*/  CALL.ABS.NOINC R14 ;  /* 0x000000000e007343 */ /* 0x024fea0003c00000 */
.L_x_21:
[----:B-1----:R-:W-:-:S04]  /*1a50*/  LOP3.LUT R0, R16, 0x1, RZ, 0xfc, !PT ;  /* 0x0000000110007812 */ /* 0x002fc800078efcff */
[----:B------:R-:W-:-:S13]  /*1a60*/  ISETP.NE.AND P0, PT, R0, 0x3, PT ;  /* 0x000000030000780c */ /* 0x000fda0003f05270 */
[----:B------:R-:W-:Y:S05]  /*1a70*/  @!P0 BRA `(.L_x_22) ;  /* 0x0000000000048947 */ /* 0x000fea0003800000 */
[----:B------:R-:W-:Y:S01]  /*1a80*/  BPT.TRAP 0x1 ;  /* 0x000000040000795c */ /* 0x000fe20000300000 */
.L_x_22:
[----:B------:R-:W-:Y:S02]  /*1a90*/  IMAD.U32 R3, RZ, RZ, UR38 ;  /* 0x00000026ff037e24 */ /* 0x000fe4000f8e00ff */
[----:B------:R-:W-:-:S03]  /*1aa0*/  IMAD.U32 R0, RZ, RZ, UR39 ;  /* 0x00000027ff007e24 */ /* 0x000fc6000f8e00ff */
[----:B------:R-:W-:Y:S02]  /*1ab0*/  LEA R3, R3, UR41, 0x3 ;  /* 0x0000002903037c11 */ /* 0x000fe4000f8e18ff */
[----:B------:R-:W-:-:S04]  /*1ac0*/  SHF.L.U32 R0, R0, 0x1f, RZ ;  /* 0x0000001f00007819 */ /* 0x000fc800000006ff */
[----:B------:R1:W2:Y:S01]  /*1ad0*/  SYNCS.PHASECHK.TRANS64.TRYWAIT P1, [R3+URZ], R0 ;  /* 0x00000000030075a7 */ /* 0x0002a2000802017f */
[----:B------:R-:W-:Y:S05]  /*1ae0*/  @!P0 BRA `(.L_x_23) ;  /* 0x0000000000048947 */ /* 0x000fea0003800000 */
[----:B------:R-:W-:Y:S01]  /*1af0*/  BPT.TRAP 0x1 ;  /* 0x000000040000795c */ /* 0x000fe20000300000 */
.L_x_23:
[----:B--2---:R-:W-:Y:S05]  /*1b00*/  @P1 BRA `(.L_x_24) ;  /* 0x0000000000081947 */ /* 0x004fea0003800000 */
[----:B------:R-:W2:Y:S02]  /*1b10*/  SYNCS.PHASECHK.TRANS64.TRYWAIT P1, [R3+URZ], R0 ;  /* 0x00000000030075a7 */ /* 0x000ea4000802017f */
[----:B--2---:R-:W-:Y:S05]  /*1b20*/  @!P1 BRA `(.L_x_25) ;  /* 0x0000005800709947 */ /* 0x004fea0003800000 */
.L_x_24:
[----:B------:R-:W-:Y:S05]  /*1b30*/  WARPSYNC.ALL ;  /* 0x0000000000007948 */ /* 0x000fea0003800000 */
[----:B------:R-:W-:Y:S01]  /*1b40*/  ULEA UR4, UR38, UR44, 0x8 ;  /* 0x0000002c26047291 */ /* 0x000fe2000f8e403f */
[----:B------:R-:W-:Y:S01]  /*1b50*/  WARPGROUP.ARRIVE ;  /* 0x00000000000079c5 */ /* 0x000fe20000000000 */
[----:B------:R-:W-:Y:S01]  /*1b60*/  ULEA UR6, UR38, UR45, 0x9 ;  /* 0x0000002d26067291 */ /* 0x000fe2000f8e483f */
[----:B-12---:R-:W-:Y:S01]  /*1b70*/  IMAD.U32 R0, RZ, RZ, UR43 ;  /* 0x0000002bff007e24 */ /* 0x006fe2000f8e00ff */
[----:B------:R-:W-:Y:S01]  /*1b80*/  UMOV UR5, 0x80000020 ;  /* 0x8000002000057882 */ /* 0x000fe20000000000 */
[----:B------:R-:W-:-:S03]  /*1b90*/  UMOV UR7, 0x80000020 ;  /* 0x8000002000077882 */ /* 0x000fc60000000000 */
[----:B------:R-:W-:-:S03]  /*1ba0*/  ISETP.GE.AND P1, PT, R0, 0x1, PT ;  /* 0x000000010000780c */ /* 0x000fc60003f26270 */
[----:B------:R-:W-:Y:S01]  /*1bb0*/  IGMMA.64x128x32.S8.S8 R24, gdesc[UR4], RZ, !UPT, gsb0 ;  /* 0x03600000041879f1 */ /* 0x000fe2000c0410ff */
[----:B------:R-:W-:Y:S02]  /*1bc0*/  UIADD3 UR4, UR4, 0x2, URZ ;  /* 0x0000000204047890 */ /* 0x000fe4000fffe03f */
[----:B------:R-:W-:Y:S01]  /*1bd0*/  UIADD3 UR6, UR6, 0x2, URZ ;  /* 0x0000000206067890 */ /* 0x000fe2000fffe03f */
[----:B------:R-:W-:Y:S01]  /*1be0*/  UMOV UR5, 0x80000020 ;  /* 0x8000002000057882 */ /* 0x000fe20000000000 */
[----:B------:R-:W-:Y:S01]  /*1bf0*/  UMOV UR7, 0x80000020 ;  /* 0x8000002000077882 */ /* 0x000fe20000000000 */
[----:B------:R-:W-:Y:S02]  /*1c00*/  WARPGROUP.DEPBAR.LE gsb0, 0x0 ;  /* 0x00008000000079c5 */ /* 0x000fe40000010000 */
[----:B------:R-:W-:-:S06]  /*1c10*/  WARPGROUP.ARRIVE ;  /* 0x00000000000079c5 */ /* 0x000fcc0000000000 */
[----:B------:R-:W-:Y:S03]  /*1c20*/  IGMMA.64x128x32.S8.S8 R24, gdesc[UR4], R24, gsb0 ;  /* 0x03600000041879f1 */ /* 0x000fe60008041018 */
[----:B------:R-:W-:Y:S02]  /*1c30*/  WARPGROUP.DEPBAR.LE gsb0, 0x0 ;  /* 0x00008000000079c5 */ /* 0x000fe40000010000 */
[----:B------:R-:W-:Y:S05]  /*1c40*/  @!P1 BRA `(.L_x_26) ;  /* 0x0000000000d49947 */ /* 0x000fea0003800000 */
[----:B------:R-:W-:Y:S01]  /*1c50*/  UIADD3 UR4, UR38, 0x1, URZ ;  /* 0x0000000126047890 */ /* 0x000fe2000fffe03f */
[----:B------:R-:W-:Y:S02]  /*1c60*/  IMAD.U32 R0, RZ, RZ, UR43 ;  /* 0x0000002bff007e24 */ /* 0x000fe4000f8e00ff */
[----:B------:R-:W-:Y:S01]  /*1c70*/  IMAD.U32 R3, RZ, RZ, UR38 ;  /* 0x00000026ff037e24 */ /* 0x000fe2000f8e00ff */
[----:B------:R-:W-:-:S04]  /*1c80*/  UISETP.NE.AND UP0, UPT, UR4, 0x12, UPT ;  /* 0x000000120400788c */ /* 0x000fc8000bf05270 */
[----:B------:R-:W-:Y:S02]  /*1c90*/  USEL UR5, URZ, 0x1, UP0 ;  /* 0x000000013f057887 */ /* 0x000fe40008000000 */
[----:B------:R-:W-:Y:S02]  /*1ca0*/  USEL UR8, UR4, URZ, UP0 ;  /* 0x0000003f04087287 */ /* 0x000fe40008000000 */
[----:B------:R-:W-:-:S06]  /*1cb0*/  ULOP3.LUT UR5, UR39, UR5, URZ, 0x3c, !UPT ;  /* 0x0000000527057292 */ /* 0x000fcc000f8e3c3f */
[----:B------:R-:W-:-:S07]  /*1cc0*/  IMAD.U32 R6, RZ, RZ, UR5 ;  /* 0x00000005ff067e24 */ /* 0x000fce000f8e00ff */
.L_x_33:
[----:B------:R-:W-:Y:S05]  /*1cd0*/  @!P0 BRA `(.L_x_27) ;  /* 0x0000000000048947 */ /* 0x000fea0003800000 */
[----:B------:R-:W-:Y:S01]  /*1ce0*/  BPT.TRAP 0x1 ;  /* 0x000000040000795c */ /* 0x000fe20000300000 */
.L_x_27:
[----:B------:R-:W-:Y:S01]  /*1cf0*/  ULEA UR4, UR8, UR41, 0x3 ;  /* 0x0000002908047291 */ /* 0x000fe2000f8e183f */
[----:B------:R-:W-:-:S08]  /*1d00*/  SHF.L.U32 R4, R6, 0x1f, RZ ;  /* 0x0000001f06047819 */ /* 0x000fd000000006ff */
[----:B------:R1:W2:Y:S01]  /*1d10*/  SYNCS.PHASECHK.TRANS64.TRYWAIT P1, [UR4], R4 ;  /* 0x00000004ff0075a7 */ /* 0x0002a20008020144 */
[----:B------:R-:W-:Y:S05]  /*1d20*/  @!P0 BRA `(.L_x_28) ;  /* 0x0000000000048947 */ /* 0x000fea0003800000 */
[----:B------:R-:W-:Y:S01]  /*1d30*/  BPT.TRAP 0x1 ;  /* 0x000000040000795c */ /* 0x000fe20000300000 */
.L_x_28:
[----:B--2---:R-:W-:Y:S05]  /*1d40*/  @P1 BRA `(.L_x_29) ;  /* 0x0000000000081947 */ /* 0x004fea0003800000 */
[----:B------:R-:W2:Y:S02]  /*1d50*/  SYNCS.PHASECHK.TRANS64.TRYWAIT P1, [UR4], R4 ;  /* 0x00000004ff0075a7 */ /* 0x000ea40008020144 */
[----:B--2---:R-:W-:Y:S05]  /*1d60*/  @!P1 BRA `(.L_x_30) ;  /* 0x0000005400f49947 */ /* 0x004fea0003800000 */
.L_x_29:
[----:B------:R-:W-:Y:S01]  /*1d70*/  ULEA UR4, UR8, UR44, 0x8 ;  /* 0x0000002c08047291 */ /* 0x000fe2000f8e403f */
[----:B------:R-:W-:Y:S01]  /*1d80*/  WARPGROUP.ARRIVE ;  /* 0x00000000000079c5 */ /* 0x000fe20000000000 */
[----:B------:R-:W-:Y:S01]  /*1d90*/  ULEA UR6, UR8, UR45, 0x9 ;  /* 0x0000002d08067291 */ /* 0x000fe2000f8e483f */
[----:B------:R-:W-:Y:S01]  /*1da0*/  UMOV UR5, 0x80000020 ;  /* 0x8000002000057882 */ /* 0x000fe20000000000 */
[----:B------:R-:W-:-:S07]  /*1db0*/  UMOV UR7, 0x80000020 ;  /* 0x8000002000077882 */ /* 0x000fce0000000000 */
[----:B------:R-:W-:Y:S01]  /*1dc0*/  IGMMA.64x128x32.S8.S8 R24, gdesc[UR4], R24, gsb0 ;  /* 0x03600000041879f1 */ /* 0x000fe20008041018 */
        /* <DEDUP_REMOVED lines=9> */
[----:B------:R-:W-:Y:S01]  /*1e60*/  BPT.TRAP 0x1 ;  /* 0x000000040000795c */ /* 0x000fe20000300000 */
.L_x_31:
[----:B------:R-:W-:-:S13]  /*1e70*/  ISETP.NE.AND P1, PT, R89, RZ, PT ;  /* 0x000000ff5900720c */ /* 0x000fda0003f25270 */
[----:B-12---:R-:W-:-:S05]  /*1e80*/  @P1 LEA R4, R3, UR41, 0x3 ;  /* 0x0000002903041c11 */ /* 0x006fca000f8e18ff */
[----:B------:R-:W-:-:S05]  /*1e90*/  @P1 VIADD R5, R4, 0x90 ;  /* 0x0000009004051836 */ /* 0x000fca0000000000 */
[----:B------:R-:W-:-:S04]  /*1ea0*/  @P1 PRMT R5, R88, 0x654, R5 ;  /* 0x0000065458051816 */ /* 0x000fc80000000005 */
[----:B------:R1:W-:Y:S01]  /*1eb0*/  @P1 SYNCS.ARRIVE.TRANS64.RED.A1T0 RZ, [R5+URZ], RZ ;  /* 0x000000ff05ff19a7 */ /* 0x0003e2000810043f */
[----:B------:R-:W-:-:S13]  /*1ec0*/  ISETP.GT.U32.AND P1, PT, R16, 0x1, PT ;  /* 0x000000011000780c */ /* 0x000fda0003f24070 */
[----:B-1----:R-:W-:Y:S05]  /*1ed0*/  @P1 BRA `(.L_x_32) ;  /* 0x0000000000041947 */ /* 0x002fea0003800000 */
[----:B------:R-:W-:Y:S01]  /*1ee0*/  BPT.TRAP 0x1 ;  /* 0x000000040000795c */ /* 0x000fe20000300000 */
.L_x_32:
[----:B------:R-:W-:Y:S01]  /*1ef0*/  UIADD3 UR8, UR8, 0x1, URZ ;  /* 0x0000000108087890 */ /* 0x000fe2000fffe03f */
[C---:B------:R-:W-:Y:S01]  /*1f00*/  ISETP.GT.AND P2, PT, R0.reuse, 0x1, PT ;  /* 0x000000010000780c */ /* 0x040fe20003f44270 */
[----:B------:R-:W-:Y:S02]  /*1f10*/  VIADD R3, R3, 0x1 ;  /* 0x0000000103037836 */ /* 0x000fe40000000000 */
[----:B------:R-:W-:Y:S01]  /*1f20*/  UISETP.NE.AND UP0, UPT, UR8, 0x12, UPT ;  /* 0x000000120800788c */ /* 0x000fe2000bf05270 */
[----:B------:R-:W-:Y:S02]  /*1f30*/  VIADD R0, R0, 0xffffffff ;  /* 0xffffffff00007836 */ /* 0x000fe40000000000 */
[C---:B------:R-:W-:Y:S01]  /*1f40*/  ISETP.NE.AND P1, PT, R3.reuse, 0x12, PT ;  /* 0x000000120300780c */ /* 0x040fe20003f25270 */
[----:B------:R-:W-:Y:S02]  /*1f50*/  USEL UR4, URZ, 0x1, UP0 ;  /* 0x000000013f047887 */ /* 0x000fe40008000000 */
[----:B------:R-:W-:Y:S01]  /*1f60*/  USEL UR8, UR8, URZ, UP0 ;  /* 0x0000003f08087287 */ /* 0x000fe20008000000 */
[----:B------:R-:W-:-:S03]  /*1f70*/  SEL R3, R3, RZ, P1 ;  /* 0x000000ff03037207 */ /* 0x000fc60000800000 */
[----:B------:R-:W-:Y:S01]  /*1f80*/  LOP3.LUT R6, R6, UR4, RZ, 0x3c, !PT ;  /* 0x0000000406067c12 */ /* 0x000fe2000f8e3cff */
[----:B------:R-:W-:Y:S07]  /*1f90*/  @P2 BRA `(.L_x_33) ;  /* 0xfffffffc004c2947 */ /* 0x000fee000383ffff */
.L_x_26:
[----:B------:R-:W1:Y:S01]  /*1fa0*/  LDC R0, c[0x0][0x28c] ;  /* 0x0000a300ff007b82 */ /* 0x000e620000000800 */
[----:B------:R2:W-:Y:S01]  /*1fb0*/  SYNCS.ARRIVE.TRANS64.A1T0 RZ, [R96+UR47], RZ ;  /* 0x000000ff60ff79a7 */ /* 0x0005e2000810002f */
[----:B-1----:R-:W-:-:S13]  /*1fc0*/  ISETP.GE.AND P1, PT, R0, 0x1, PT ;  /* 0x000000010000780c */ /* 0x002fda0003f26270 */
[----:B--2---:R-:W-:Y:S05]  /*1fd0*/  @!P1 BRA `(.L_x_34) ;  /* 0x0000000000449947 */ /* 0x004fea0003800000 */
[----:B------:R-:W-:Y:S05]  /*1fe0*/  @!P0 BRA `(.L_x_35) ;  /* 0x0000000000048947 */ /* 0x000fea0003800000 */
[----:B------:R-:W-:Y:S01]  /*1ff0*/  BPT.TRAP 0x1 ;  /* 0x000000040000795c */ /* 0x000fe20000300000 */
.L_x_35:
[----:B------:R-:W-:-:S13]  /*2000*/  ISETP.NE.AND P0, PT, R89, RZ, PT ;  /* 0x000000ff5900720c */ /* 0x000fda0003f05270 */
[----:B------:R-:W-:-:S05]  /*2010*/  VOTEU.ANY UP0, P0 ;  /* 0x00000000003f7886 */ /* 0x000fca0000000100 */
[----:B------:R-:W-:-:S06]  /*2020*/  @UP0 UIADD3 UR4, UR43, UR38, URZ ;  /* 0x000000262b040290 */ /* 0x000fcc000fffe03f */
[----:B------:R-:W-:Y:S02]  /*2030*/  IMAD.U32 R4, RZ, RZ, UR4 ;  /* 0x00000004ff047e24 */ /* 0x000fe4000f8e00ff */
[----:B------:R-:W-:Y:S02]  /*2040*/  IMAD.U32 R3, RZ, RZ, UR4 ;  /* 0x00000004ff037e24 */ /* 0x000fe4000f8e00ff */
[----:B------:R-:W-:-:S05]  /*2050*/  @P0 IMAD.WIDE.U32 R4, R4, 0x38e38e39, RZ ;  /* 0x38e38e3904040825 */ /* 0x000fca00078e00ff */
[----:B------:R-:W-:-:S05]  /*2060*/  @P0 SHF.R.U32.HI R0, RZ, 0x2, R5 ;  /* 0x00000002ff000819 */ /* 0x000fca0000011605 */
[----:B------:R-:W-:-:S05]  /*2070*/  @P0 IMAD R0, R0, -0x12, R3 ;  /* 0xffffffee00000824 */ /* 0x000fca00078e0203 */
[----:B------:R-:W-:-:S05]  /*2080*/  @P0 LEA R0, R0, UR41, 0x3 ;  /* 0x0000002900000c11 */ /* 0x000fca000f8e18ff */
[----:B------:R-:W-:-:S05]  /*2090*/  @P0 VIADD R3, R0, 0x90 ;  /* 0x0000009000030836 */ /* 0x000fca0000000000 */
[----:B------:R-:W-:-:S04]  /*20a0*/  @P0 PRMT R3, R88, 0x654, R3 ;  /* 0x0000065458030816 */ /* 0x000fc80000000003 */
[----:B------:R1:W-:Y:S01]  /*20b0*/  @P0 SYNCS.ARRIVE.TRANS64.RED.A1T0 RZ, [R3+URZ], RZ ;  /* 0x000000ff03ff09a7 */ /* 0x0003e2000810043f */
[----:B------:R-:W-:-:S13]  /*20c0*/  ISETP.GT.U32.AND P0, PT, R16, 0x1, PT ;  /* 0x000000011000780c */ /* 0x000fda0003f04070 */
[----:B-1----:R-:W-:Y:S05]  /*20d0*/  @P0 BRA `(.L_x_34) ;  /* 0x0000000000040947 */ /* 0x002fea0003800000 */
[----:B------:R-:W-:Y:S01]  /*20e0*/  BPT.TRAP 0x1 ;  /* 0x000000040000795c */ /* 0x000fe20000300000 */
.L_x_34:
[----:B------:R-:W-:Y:S01]  /*20f0*/  SHF.L.U32 R0, R101, 0x1f, RZ ;  /* 0x0000001f65007819 */ /* 0x000fe200000006ff */
[----:B------:R-:W-:Y:S01]  /*2100*/  UIADD3 UR38, UR46, UR38, URZ ;  /* 0x000000262e267290 */ /* 0x000fe2000fffe03f */
[----:B------:R-:W1:Y:S01]  /*2110*/  LDC R7, c[0x0][0x288] ;  /* 0x0000a200ff077b82 */ /* 0x000e620000000800 */
[----:B------:R-:W-:Y:S01]  /*2120*/  UISETP.GE.U32.AND UP1, UPT, UR46, 0x12, UPT ;  /* 0x000000122e00788c */ /* 0x000fe2000bf26070 */
[----:B------:R-:W-:Y:S01]  /*2130*/  IMAD.SHL.U32 R8, R94, 0x2, RZ ;  /* 0x000000025e087824 */ /* 0x000fe200078e00ff */
[----:B------:R-:W-:Y:S02]  /*2140*/  UISETP.GT.U32.AND UP0, UPT, UR38, 0x11, UPT ;  /* 0x000000112600788c */ /* 0x000fe4000bf04070 */
[----:B------:R-:W-:Y:S02]  /*2150*/  UIMAD.WIDE.U32 UR4, UR38, 0x38e38e39, URZ ;  /* 0x38e38e39260478a5 */ /* 0x000fe4000f8e003f */
[----:B------:R-:W-:Y:S01]  /*2160*/  UISETP.LT.U32.AND UP0, UPT, UR46, 0x12, UP0 ;  /* 0x000000122e00788c */ /* 0x000fe20008701070 */
[----:B------:R-:W2:Y:S01]  /*2170*/  SYNCS.PHASECHK.TRANS64.TRYWAIT P0, [R95+UR42+0x10], R0 ;  /* 0x000010005f0075a7 */ /* 0x000ea2000800016a */
[----:B------:R-:W-:Y:S01]  /*2180*/  USHF.R.U32.HI UR4, URZ, 0x2, UR5 ;  /* 0x000000023f047899 */ /* 0x000fe20008011605 */
[----:B------:R-:W-:Y:S01]  /*2190*/  SHF.R.S32.HI R9, RZ, 0x1f, R8 ;  /* 0x0000001fff097819 */ /* 0x000fe20000011408 */
[----:B------:R-:W-:-:S02]  /*21a0*/  USEL UR6, URZ, 0x1, !UP0 ;  /* 0x000000013f067887 */ /* 0x000fc4000c000000 */
[----:B------:R-:W-:Y:S02]  /*21b0*/  UIMAD UR38, UR4, -0x12, UR38 ;  /* 0xffffffee042678a4 */ /* 0x000fe4000f8e0226 */
[----:B------:R-:W-:-:S04]  /*21c0*/  ULOP3.LUT UR39, UR39, UR6, URZ, 0x3c, !UPT ;  /* 0x0000000627277292 */ /* 0x000fc8000f8e3c3f */
[----:B------:R-:W-:Y:S01]  /*21d0*/  @UP1 ULOP3.LUT UR39, UR39, 0x1, UR4, 0x78, !UPT ;  /* 0x0000000127271892 */ /* 0x000fe2000f8e7804 */
[----:B-12---:R-:W-:Y:S11]  /*21e0*/  @!P0 BRA `(.L_x_36) ;  /* 0x0000005000ec8947 */ /* 0x006ff60003800000 */
.L_x_208:
[----:B-1----:R-:W-:Y:S01]  /*21f0*/  IMAD.SHL.U32 R0, R19, 0x40, RZ ;  /* 0x0000004013007824 */ /* 0x002fe200078e00ff */
[----:B------:R-:W-:Y:S01]  /*2200*/  ULDC UR6, c[0x0][0x284] ;  /* 0x0000a10000067ab9 */ /* 0x000fe20000000800 */
[----:B------:R-:W-:Y:S01]  /*2210*/  IMAD.SHL.U32 R22, R22, 0x80, RZ ;  /* 0x0000008016167824 */ /* 0x000fe200078e00ff */
[----:B------:R-:W-:Y:S01]  /*2220*/  SHF.R.S32.HI R15, RZ, 0x1f, R2 ;  /* 0x0000001fff0f7819 */ /* 0x000fe20000011402 */
[----:B------:R-:W-:Y:S01]  /*2230*/  ULDC.64 UR4, c[0x0][0x5d0] ;  /* 0x0001740000047ab9 */ /* 0x000fe20000000a00 */
[----:B------:R-:W-:Y:S01]  /*2240*/  ISETP.GE.AND P0, PT, R0, UR6, PT ;  /* 0x0000000600007c0c */ /* 0x000fe2000bf06270 */
[----:B------:R-:W-:Y:S01]  /*2250*/  IMAD.WIDE.U32 R4, R2, UR4, R8 ;  /* 0x0000000402047c25 */ /* 0x000fe2000f8e0008 */
[----:B------:R-:W-:Y:S02]  /*2260*/  SHF.R.S32.HI R14, RZ, 0x1f, R22 ;  /* 0x0000001fff0e7819 */ /* 0x000fe40000011416 */
[C---:B------:R-:W-:Y:S01]  /*2270*/  ISETP.GE.OR P0, PT, R22.reuse, R7, P0 ;  /* 0x000000071600720c */ /* 0x040fe20000706670 */
[----:B------:R-:W-:Y:S01]  /*2280*/  IMAD R3, R15, UR4, RZ ;  /* 0x000000040f037c24 */ /* 0x000fe2000f8e02ff */
[----:B------:R-:W-:-:S03]  /*2290*/  IADD3 R4, P1, R22, R4, RZ ;  /* 0x0000000416047210 */ /* 0x000fc60007f3e0ff */
[----:B------:R-:W-:-:S05]  /*22a0*/  IMAD R3, R2, UR5, R3 ;  /* 0x0000000502037c24 */ /* 0x000fca000f8e0203 */
[----:B------:R-:W-:-:S03]  /*22b0*/  IADD3.X R5, R14, R5, R3, P1, !PT ;  /* 0x000000050e057210 */ /* 0x000fc60000ffe403 */
[----:B------:R-:W-:Y:S05]  /*22c0*/  @P0 BRA `(.L_x_37) ;  /* 0x0000003000b00947 */ /* 0x000fea0003800000 */
[----:B------:R-:W1:Y:S01]  /*22d0*/  LDC.64 R10, c[0x0][0x5c8] ;  /* 0x00017200ff0a7b82 */ /* 0x000e620000000a00 */
[----:B0-----:R-:W-:Y:S01]  /*22e0*/  IMAD.WIDE R12, R19, 0x40, R92 ;  /* 0x00000040130c7825 */ /* 0x001fe200078e025c */
[----:B------:R-:W-:Y:S01]  /*22f0*/  ULDC.64 UR4, c[0x0][0x5c0] ;  /* 0x0001700000047ab9 */ /* 0x000fe20000000a00 */
[----:B------:R-:W-:Y:S02]  /*2300*/  BSSY B0, `(.L_x_37) ;  /* 0x0000328000007945 */ /* 0x000fe40003800000 */
[----:B------:R-:W-:Y:S02]  /*2310*/  IMAD.IADD R104, R99, 0x1, -R0 ;  /* 0x0000000163687824 */ /* 0x000fe400078e0a00 */
[-C--:B-1----:R-:W-:Y:S02]  /*2320*/  IMAD R3, R13, R10.reuse, RZ ;  /* 0x0000000a0d037224 */ /* 0x082fe400078e02ff */
[----:B------:R-:W-:-:S04]  /*2330*/  IMAD.WIDE.U32 R4, R12, R10, R4 ;  /* 0x0000000a0c047225 */ /* 0x000fc800078e0004 */
[----:B------:R-:W-:Y:S01]  /*2340*/  IMAD R3, R12, R11, R3 ;  /* 0x0000000b0c037224 */ /* 0x000fe200078e0203 */
[----:B------:R-:W-:-:S03]  /*2350*/  IADD3 R4, P0, R4, UR4, RZ ;  /* 0x0000000404047c10 */ /* 0x000fc6000ff1e0ff */
[----:B------:R-:W-:Y:S01]  /*2360*/  IMAD.IADD R3, R5, 0x1, R3 ;  /* 0x0000000105037824 */ /* 0x000fe200078e0203 */
[----:B------:R-:W-:-:S04]  /*2370*/  LEA R6, P1, R10, R4, 0x3 ;  /* 0x000000040a067211 */ /* 0x000fc800078218ff */
[----:B------:R-:W-:Y:S01]  /*2380*/  IADD3.X R5, R3, UR5, RZ, P0, !PT ;  /* 0x0000000503057c10 */ /* 0x000fe200087fe4ff */
[----:B------:R-:W-:Y:S01]  /*2390*/  IMAD R3, R94, -0x2, R7 ;  /* 0xfffffffe5e037824 */ /* 0x000fe200078e0207 */
[----:B-----5:R-:W-:Y:S02]  /*23a0*/  ISETP.NE.AND P0, PT, R91, RZ, PT ;  /* 0x000000ff5b00720c */ /* 0x020fe40003f05270 */
[----:B------:R-:W-:Y:S01]  /*23b0*/  LEA.HI.X R7, R10, R5, R11, 0x3, P1 ;  /* 0x000000050a077211 */ /* 0x000fe200008f1c0b */
[----:B------:R-:W-:-:S10]  /*23c0*/  IMAD.IADD R0, R3, 0x1, -R22 ;  /* 0x0000000103007824 */ /* 0x000fd400078e0a16 */
[----:B------:R-:W-:Y:S05]  /*23d0*/  @!P0 BRA `(.L_x_38) ;  /* 0x0000002400608947 */ /* 0x000fea0003800000 */
[----:B------:R-:W0:Y:S01]  /*23e0*/  LDC.64 R20, c[0x0][0x5b0] ;  /* 0x00016c00ff147b82 */ /* 0x000e220000000a00 */
[----:B------:R-:W-:Y:S01]  /*23f0*/  ULDC.64 UR4, c[0x0][0x5b8] ;  /* 0x00016e0000047ab9 */ /* 0x000fe20000000a00 */
[----:B------:R-:W-:Y:S01]  /*2400*/  ISETP.GE.AND P1, PT, R104, 0x1, PT ;  /* 0x000000016800780c */ /* 0x000fe20003f26270 */
[----:B------:R-:W-:Y:S01]  /*2410*/  IMAD.WIDE.U32 R8, R2, UR4, R8 ;  /* 0x0000000402087c25 */ /* 0x000fe2000f8e0008 */
[----:B------:R-:W-:Y:S02]  /*2420*/  BSSY B1, `(.L_x_39) ;  /* 0x000000e000017945 */ /* 0x000fe40003800000 */
[----:B------:R-:W-:Y:S01]  /*2430*/  ISETP.LT.OR P5, PT, R0, 0x1, !P1 ;  /* 0x000000010000780c */ /* 0x000fe20004fa1670 */
[----:B------:R-:W-:Y:S01]  /*2440*/  IMAD R3, R15, UR4, RZ ;  /* 0x000000040f037c24 */ /* 0x000fe2000f8e02ff */
[----:B------:R-:W1:Y:S01]  /*2450*/  LDC.64 R102, c[0x0][0x5a8] ;  /* 0x00016a00ff667b82 */ /* 0x000e620000000a00 */
[----:B------:R-:W-:Y:S02]  /*2460*/  IADD3 R10, P0, R22, R8, RZ ;  /* 0x00000008160a7210 */ /* 0x000fe40007f1e0ff */
[----:B------:R-:W-:-:S05]  /*2470*/  IMAD R3, R2, UR5, R3 ;  /* 0x0000000502037c24 */ /* 0x000fca000f8e0203 */
[----:B------:R-:W-:Y:S01]  /*2480*/  IADD3.X R11, R14, R9, R3, P0, !PT ;  /* 0x000000090e0b7210 */ /* 0x000fe200007fe403 */
[-C--:B0-----:R-:W-:Y:S02]  /*2490*/  IMAD R8, R13, R20.reuse, RZ ;  /* 0x000000140d087224 */ /* 0x081fe400078e02ff */
[----:B------:R-:W-:-:S04]  /*24a0*/  IMAD.WIDE.U32 R2, R12, R20, R10 ;  /* 0x000000140c027225 */ /* 0x000fc800078e000a */
[----:B------:R-:W-:Y:S01]  /*24b0*/  IMAD R19, R12, R21, R8 ;  /* 0x000000150c137224 */ /* 0x000fe200078e0208 */
[----:B-1----:R-:W-:-:S04]  /*24c0*/  IADD3 R2, P0, R2, R102, RZ ;  /* 0x0000006602027210 */ /* 0x002fc80007f1e0ff */
[----:B------:R-:W-:Y:S01]  /*24d0*/  IADD3.X R3, R103, R3, R19, P0, !PT ;  /* 0x0000000367037210 */ /* 0x000fe200007fe413 */
[----:B------:R-:W-:Y:S08]  /*24e0*/  @P5 BRA `(.L_x_40) ;  /* 0x0000000000045947 */ /* 0x000ff00003800000 */
[----:B------:R0:W5:Y:S02]  /*24f0*/  LDG.E.U8 R100, desc[UR36][R2.64] ;  /* 0x0000002402647981 */ /* 0x000164000c1e1100 */
.L_x_40:
[----:B------:R-:W-:Y:S05]  /*2500*/  BSYNC B1 ;  /* 0x0000000000017941 */ /* 0x000fea0003800000 */
.L_x_39:
[----:B-----5:R-:W-:Y:S01]  /*2510*/  LOP3.LUT R13, R100, 0xffff, RZ, 0xc0, !PT ;  /* 0x0000ffff640d7812 */ /* 0x020fe200078ec0ff */
[----:B------:R-:W-:Y:S01]  /*2520*/  IMAD.SHL.U32 R8, R20, 0x8, RZ ;  /* 0x0000000814087824 */ /* 0x000fe200078e00ff */
[----:B------:R-:W-:Y:S01]  /*2530*/  ISETP.LT.OR P2, PT, R0, 0x2, !P1 ;  /* 0x000000020000780c */ /* 0x000fe20004f41670 */
[----:B------:R-:W-:Y:S01]  /*2540*/  BSSY B1, `(.L_x_41) ;  /* 0x000000e000017945 */ /* 0x000fe20003800000 */
[----:B------:R-:W-:Y:S02]  /*2550*/  PRMT R14, R13, 0x8880, RZ ;  /* 0x000088800d0e7816 */ /* 0x000fe400000000ff */
[----:B------:R-:W-:Y:S02]  /*2560*/  SHF.L.U64.HI R9, R20, 0x3, R21 ;  /* 0x0000000314097819 */ /* 0x000fe40000010215 */
[----:B------:R-:W-:Y:S01]  /*2570*/  ISETP.GE.AND P0, PT, R104, 0x9, PT ;  /* 0x000000096800780c */ /* 0x000fe20003f06270 */
[----:B------:R-:W-:Y:S02]  /*2580*/  IMAD R13, R14, R91, RZ ;  /* 0x0000005b0e0d7224 */ /* 0x000fe400078e02ff */
[----:B------:R-:W-:-:S04]  /*2590*/  IMAD.WIDE.U32 R8, R12, R20, R8 ;  /* 0x000000140c087225 */ /* 0x000fc800078e0008 */
[----:B------:R-:W-:Y:S01]  /*25a0*/  @!P5 IMAD R15, R24, R90, R13 ;  /* 0x0000005a180fd224 */ /* 0x000fe200078e020d */
[----:B------:R-:W-:Y:S01]  /*25b0*/  IADD3 R8, P3, P4, R10, R102, R8 ;  /* 0x000000660a087210 */ /* 0x000fe20007c7e008 */
[----:B------:R-:W-:-:S03]  /*25c0*/  IMAD.IADD R14, R19, 0x1, R9 ;  /* 0x00000001130e7824 */ /* 0x000fc600078e0209 */
[----:B------:R1:W-:Y:S01]  /*25d0*/  @!P5 STG.E.U8 desc[UR36][R4.64], R15 ;  /* 0x0000000f0400d986 */ /* 0x0003e2000c101124 */
[----:B------:R-:W-:Y:S08]  /*25e0*/  @P2 BRA `(.L_x_42) ;  /* 0x00000000000c2947 */ /* 0x000ff00003800000 */
[----:B------:R-:W2:Y:S02]  /*25f0*/  LDG.E.U8 R100, desc[UR36][R2.64+0x1] ;  /* 0x0000012402647981 */ /* 0x000ea4000c1e1100 */
[----:B--2---:R-:W-:-:S05]  /*2600*/  PRMT R12, R100, 0x8880, RZ ;  /* 0x00008880640c7816 */ /* 0x004fca00000000ff */
[----:B------:R-:W-:-:S07]  /*2610*/  IMAD R13, R12, R91, RZ ;  /* 0x0000005b0c0d7224 */ /* 0x000fce00078e02ff */
.L_x_42:
[----:B------:R-:W-:Y:S05]  /*2620*/  BSYNC B1 ;  /* 0x0000000000017941 */ /* 0x000fea0003800000 */
.L_x_41:
[C---:B------:R-:W-:Y:S01]  /*2630*/  ISETP.LT.OR P5, PT, R0.reuse, 0x1, !P0 ;  /* 0x000000010000780c */ /* 0x040fe200047a1670 */
[----:B------:R-:W-:Y:S01]  /*2640*/  @!P2 IMAD R25, R25, R90, R13 ;  /* 0x0000005a1919a224 */ /* 0x000fe200078e020d */
[----:B------:R-:W-:Y:S01]  /*2650*/  BSSY B1, `(.L_x_43) ;  /* 0x000000a000017945 */ /* 0x000fe20003800000 */
[----:B------:R-:W-:Y:S02]  /*2660*/  IADD3.X R9, R11, R103, R14, P3, P4 ;  /* 0x000000670b097210 */ /* 0x000fe40001fe840e */
[C---:B------:R-:W-:Y:S01]  /*2670*/  ISETP.LT.OR P3, PT, R0.reuse, 0x2, !P0 ;  /* 0x000000020000780c */ /* 0x040fe20004761670 */
[----:B------:R2:W-:Y:S01]  /*2680*/  @!P2 STG.E.U8 desc[UR36][R4.64+0x1], R25 ;  /* 0x000001190400a986 */ /* 0x0005e2000c101124 */
[C---:B------:R-:W-:Y:S02]  /*2690*/  ISETP.LT.OR P4, PT, R0.reuse, 0x9, !P1 ;  /* 0x000000090000780c */ /* 0x040fe40004f81670 */
[----:B------:R-:W-:-:S04]  /*26a0*/  ISETP.LT.OR P2, PT, R0, 0xa, !P1 ;  /* 0x0000000a0000780c */ /* 0x000fc80004f41670 */
[----:B------:R-:W-:Y:S09]  /*26b0*/  @P5 BRA `(.L_x_44) ;  /* 0x00000000000c5947 */ /* 0x000ff20003800000 */
[----:B------:R-:W3:Y:S02]  /*26c0*/  LDG.E.U8 R100, desc[UR36][R8.64] ;  /* 0x0000002408647981 */ /* 0x000ee4000c1e1100 */
[----:B---3--:R-:W-:-:S05]  /*26d0*/  PRMT R10, R100, 0x8880, RZ ;  /* 0x00008880640a7816 */ /* 0x008fca00000000ff */
[----:B------:R-:W-:-:S07]  /*26e0*/  IMAD R13, R10, R91, RZ ;  /* 0x0000005b0a0d7224 */ /* 0x000fce00078e02ff */
.L_x_44:
[----:B------:R-:W-:Y:S05]  /*26f0*/  BSYNC B1 ;  /* 0x0000000000017941 */ /* 0x000fea0003800000 */
.L_x_43:
[----:B------:R-:W-:Y:S01]  /*2700*/  @!P5 IMAD R11, R26, R90, R13 ;  /* 0x0000005a1a0bd224 */ /* 0x000fe200078e020d */
[----:B------:R-:W-:Y:S04]  /*2710*/  BSSY B1, `(.L_x_45) ;  /* 0x0000006000017945 */ /* 0x000fe80003800000 */
[----:B------:R3:W-:Y:S01]  /*2720*/  @!P5 STG.E.U8 desc[UR36][R6.64], R11 ;  /* 0x0000000b0600d986 */ /* 0x0007e2000c101124 */
[----:B------:R-:W-:Y:S05]  /*2730*/  @P3 BRA `(.L_x_46) ;  /* 0x00000000000c3947 */ /* 0x000fea0003800000 */
[----:B------:R-:W4:Y:S02]  /*2740*/  LDG.E.U8 R100, desc[UR36][R8.64+0x1] ;  /* 0x0000012408647981 */ /* 0x000f24000c1e1100 */
[----:B----4-:R-:W-:-:S05]  /*2750*/  PRMT R10, R100, 0x8880, RZ ;  /* 0x00008880640a7816 */ /* 0x010fca00000000ff */
[----:B------:R-:W-:-:S07]  /*2760*/  IMAD R13, R10, R91, RZ ;  /* 0x0000005b0a0d7224 */ /* 0x000fce00078e02ff */
.L_x_46:
[----:B------:R-:W-:Y:S05]  /*2770*/  BSYNC B1 ;  /* 0x0000000000017941 */ /* 0x000fea0003800000 */
.L_x_45:
[----:B------:R-:W-:Y:S01]  /*2780*/  @!P3 IMAD R27, R27, R90, R13 ;  /* 0x0000005a1b1bb224 */ /* 0x000fe200078e020d */
[----:B------:R-:W-:Y:S04]  /*2790*/  BSSY B1, `(.L_x_47) ;  /* 0x0000006000017945 */ /* 0x000fe80003800000 */
[----:B------:R4:W-:Y:S01]  /*27a0*/  @!P3 STG.E.U8 desc[UR36][R6.64+0x1], R27 ;  /* 0x0000011b0600b986 */ /* 0x0009e2000c101124 */
[----:B------:R-:W-:Y:S05]  /*27b0*/  @P4 BRA `(.L_x_48) ;  /* 0x00000000000c4947 */ /* 0x000fea0003800000 */
[----:B------:R-:W5:Y:S02]  /*27c0*/  LDG.E.U8 R100, desc[UR36][R2.64+0x8] ;  /* 0x0000082402647981 */ /* 0x000f64000c1e1100 */
[----:B-----5:R-:W-:-:S05]  /*27d0*/  PRMT R10, R100, 0x8880, RZ ;  /* 0x00008880640a7816 */ /* 0x020fca00000000ff */
[----:B------:R-:W-:-:S07]  /*27e0*/  IMAD R13, R10, R91, RZ ;  /* 0x0000005b0a0d7224 */ /* 0x000fce00078e02ff */
.L_x_48:
[----:B------:R-:W-:Y:S05]  /*27f0*/  BSYNC B1 ;  /* 0x0000000000017941 */ /* 0x000fea0003800000 */
.L_x_47:
[----:B---3--:R-:W-:Y:S01]  /*2800*/  @!P4 IMAD R11, R28, R90, R13 ;  /* 0x0000005a1c0bc224 */ /* 0x008fe200078e020d */
[----:B------:R-:W-:Y:S04]  /*2810*/  BSSY B1, `(.L_x_49) ;  /* 0x0000006000017945 */ /* 0x000fe80003800000 */
[----:B------:R3:W-:Y:S01]  /*2820*/  @!P4 STG.E.U8 desc[UR36][R4.64+0x8], R11 ;  /* 0x0000080b0400c986 */ /* 0x0007e2000c101124 */
[----:B------:R-:W-:Y:S05]  /*2830*/  @P2 BRA `(.L_x_50) ;  /* 0x00000000000c2947 */ /* 0x000fea0003800000 */
[----:B------:R-:W5:Y:S02]  /*2840*/  LDG.E.U8 R100, desc[UR36][R2.64+0x9] ;  /* 0x0000092402647981 */ /* 0x000f64000c1e1100 */
[----:B-----5:R-:W-:-:S05]  /*2850*/  PRMT R10, R100, 0x8880, RZ ;  /* 0x00008880640a7816 */ /* 0x020fca00000000ff */
[----:B------:R-:W-:-:S07]  /*2860*/  IMAD R13, R10, R91, RZ ;  /* 0x0000005b0a0d7224 */ /* 0x000fce00078e02ff */
.L_x_50:
[----:B------:R-:W-:Y:S05]  /*2870*/  BSYNC B1 ;  /* 0x0000000000017941 */ /* 0x000fea0003800000 */
.L_x_49:
[C---:B------:R-:W-:Y:S01]  /*2880*/  ISETP.LT.OR P4, PT, R0.reuse, 0x9, !P0 ;  /* 0x000000090000780c */ /* 0x040fe20004781670 */
[----:B------:R-:W-:Y:S01]  /*2890*/  @!P2 IMAD R29, R29, R90, R13 ;  /* 0x0000005a1d1da224 */ /* 0x000fe200078e020d */
[----:B------:R-:W-:Y:S01]  /*28a0*/  BSSY B1, `(.L_x_51) ;  /* 0x0000009000017945 */ /* 0x000fe20003800000 */
[C---:B------:R-:W-:Y:S02]  /*28b0*/  ISETP.LT.OR P3, PT, R0.reuse, 0xa, !P0 ;  /* 0x0000000a0000780c */ /* 0x040fe40004761670 */
[C---:B------:R-:W-:Y:S01]  /*28c0*/  ISETP.LT.OR P5, PT, R0.reuse, 0x11, !P1 ;  /* 0x000000110000780c */ /* 0x040fe20004fa1670 */
[----:B------:R0:W-:Y:S01]  /*28d0*/  @!P2 STG.E.U8 desc[UR36][R4.64+0x9], R29 ;  /* 0x0000091d0400a986 */ /* 0x0001e2000c101124 */
[----:B------:R-:W-:-:S06]  /*28e0*/  ISETP.LT.OR P2, PT, R0, 0x12, !P1 ;  /* 0x000000120000780c */ /* 0x000fcc0004f41670 */
[----:B------:R-:W-:Y:S07]  /*28f0*/  @P4 BRA `(.L_x_52) ;  /* 0x00000000000c4947 */ /* 0x000fee0003800000 */
[----:B------:R-:W5:Y:S02]  /*2900*/  LDG.E.U8 R100, desc[UR36][R8.64+0x8] ;  /* 0x0000082408647981 */ /* 0x000f64000c1e1100 */
[----:B-----5:R-:W-:-:S05]  /*2910*/  PRMT R10, R100, 0x8880, RZ ;  /* 0x00008880640a7816 */ /* 0x020fca00000000ff */
[----:B------:R-:W-:-:S07]  /*2920*/  IMAD R13, R10, R91, RZ ;  /* 0x0000005b0a0d7224 */ /* 0x000fce00078e02ff */
.L_x_52:
[----:B------:R-:W-:Y:S05]  /*2930*/  BSYNC B1 ;  /* 0x0000000000017941 */ /* 0x000fea0003800000 */
.L_x_51:
[----:B---3--:R-:W-:Y:S01]  /*2940*/  @!P4 IMAD R11, R30, R90, R13 ;  /* 0x0000005a1e0bc224 */ /* 0x008fe200078e020d */
[----:B------:R-:W-:Y:S04]  /*2950*/  BSSY B1, `(.L_x_53) ;  /* 0x0000006000017945 */ /* 0x000fe80003800000 */
[----:B------:R3:W-:Y:S01]  /*2960*/  @!P4 STG.E.U8 desc[UR36][R6.64+0x8], R11 ;  /* 0x0000080b0600c986 */ /* 0x0007e2000c101124 */
[----:B------:R-:W-:Y:S05]  /*2970*/  @P3 BRA `(.L_x_54) ;  /* 0x00000000000c3947 */ /* 0x000fea0003800000 */
[----:B------:R-:W5:Y:S02]  /*2980*/  LDG.E.U8 R100, desc[UR36][R8.64+0x9] ;  /* 0x0000092408647981 */ /* 0x000f64000c1e1100 */
[----:B-----5:R-:W-:-:S05]  /*2990*/  PRMT R10, R100, 0x8880, RZ ;  /* 0x00008880640a7816 */ /* 0x020fca00000000ff */
[----:B------:R-:W-:-:S07]  /*29a0*/  IMAD R13, R10, R91, RZ ;  /* 0x0000005b0a0d7224 */ /* 0x000fce00078e02ff */
.L_x_54:
[----:B------:R-:W-:Y:S05]  /*29b0*/  BSYNC B1 ;  /* 0x0000000000017941 */ /* 0x000fea0003800000 */
.L_x_53:
[----:B------:R-:W-:Y:S01]  /*29c0*/  @!P3 IMAD R31, R31, R90, R13 ;  /* 0x0000005a1f1fb224 */ /* 0x000fe200078e020d */
[----:B------:R-:W-:Y:S04]  /*29d0*/  BSSY B1, `(.L_x_55) ;  /* 0x0000006000017945 */ /* 0x000fe80003800000 */
[----:B------:R0:W-:Y:S01]  /*29e0*/  @!P3 STG.E.U8 desc[UR36][R6.64+0x9], R31 ;  /* 0x0000091f0600b986 */ /* 0x0001e2000c101124 */
[----:B------:R-:W-:Y:S05]  /*29f0*/  @P5 BRA `(.L_x_56) ;  /* 0x00000000000c5947 */ /* 0x000fea0003800000 */
[----:B------:R-:W5:Y:S02]  /*2a00*/  LDG.E.U8 R100, desc[UR36][R2.64+0x10] ;  /* 0x0000102402647981 */ /* 0x000f64000c1e1100 */
[----:B-----5:R-:W-:-:S05]  /*2a10*/  PRMT R10, R100, 0x8880, RZ ;  /* 0x00008880640a7816 */ /* 0x020fca00000000ff */
[----:B------:R-:W-:-:S07]  /*2a20*/  IMAD R13, R10, R91, RZ ;  /* 0x0000005b0a0d7224 */ /* 0x000fce00078e02ff */
.L_x_56:
[----:B------:R-:W-:Y:S05]  /*2a30*/  BSYNC B1 ;  /* 0x0000000000017941 */ /* 0x000fea0003800000 */
.L_x_55:
[----:B---3--:R-:W-:Y:S01]  /*2a40*/  @!P5 IMAD R11, R32, R90, R13 ;  /* 0x0000005a200bd224 */ /* 0x008fe200078e020d */
[----:B------:R-:W-:Y:S04]  /*2a50*/  BSSY B1, `(.L_x_57) ;  /* 0x0000006000017945 */ /* 0x000fe80003800000 */
[----:B------:R3:W-:Y:S01]  /*2a60*/  @!P5 STG.E.U8 desc[UR36][R4.64+0x10], R11 ;  /* 0x0000100b0400d986 */ /* 0x0007e2000c101124 */
[----:B------:R-:W-:Y:S05]  /*2a70*/  @P2 BRA `(.L_x_58) ;  /* 0x00000000000c2947 */ /* 0x000fea0003800000 */
[----:B------:R-:W5:Y:S02]  /*2a80*/  LDG.E.U8 R100, desc[UR36][R2.64+0x11] ;  /* 0x0000112402647981 */ /* 0x000f64000c1e1100 */
[----:B-----5:R-:W-:-:S05]  /*2a90*/  PRMT R10, R100, 0x8880, RZ ;  /* 0x00008880640a7816 */ /* 0x020fca00000000ff */
[----:B------:R-:W-:-:S07]  /*2aa0*/  IMAD R13, R10, R91, RZ ;  /* 0x0000005b0a0d7224 */ /* 0x000fce00078e02ff */
.L_x_58:
[----:B------:R-:W-:Y:S05]  /*2ab0*/  BSYNC B1 ;  /* 0x0000000000017941 */ /* 0x000fea0003800000 */
.L_x_57:
        /* <DEDUP_REMOVED lines=11> */
.L_x_60:
[----:B------:R-:W-:Y:S05]  /*2b70*/  BSYNC B1 ;  /* 0x0000000000017941 */ /* 0x000fea0003800000 */
.L_x_59:
[----:B---3--:R-:W-:Y:S01]  /*2b80*/  @!P4 IMAD R11, R34, R90, R13 ;  /* 0x0000005a220bc224 */ /* 0x008fe200078e020d */
[----:B------:R-:W-:Y:S04]  /*2b90*/  BSSY B1, `(.L_x_61) ;  /* 0x0000006000017945 */ /* 0x000fe80003800000 */
[----:B------:R3:W-:Y:S01]  /*2ba0*/  @!P4 STG.E.U8 desc[UR36][R6.64+0x10], R11 ;  /* 0x0000100b0600c986 */ /* 0x0007e2000c101124 */
[----:B------:R-:W-:Y:S05]  /*2bb0*/  @P3 BRA `(.L_x_62) ;  /* 0x00000000000c3947 */ /* 0x000fea0003800000 */
[----:B------:R-:W5:Y:S02]  /*2bc0*/  LDG.E.U8 R100, desc[UR36][R8.64+0x11] ;  /* 0x0000112408647981 */ /* 0x000f64000c1e1100 */
[----:B-----5:R-:W-:-:S05]  /*2bd0*/  PRMT R10, R100, 0x8880, RZ ;  /* 0x00008880640a7816 */ /* 0x020fca00000000ff */
[----:B------:R-:W-:-:S07]  /*2be0*/  IMAD R13, R10, R91, RZ ;  /* 0x0000005b0a0d7224 */ /* 0x000fce00078e02ff */
.L_x_62:
[----:B------:R-:W-:Y:S05]  /*2bf0*/  BSYNC B1 ;  /* 0x0000000000017941 */ /* 0x000fea0003800000 */
.L_x_61:
[----:B------:R-:W-:Y:S01]  /*2c00*/  @!P3 IMAD R35, R35, R90, R13 ;  /* 0x0000005a2323b224 */ /* 0x000fe200078e020d */
[----:B------:R-:W-:Y:S04]  /*2c10*/  BSSY B1, `(.L_x_63) ;  /* 0x0000006000017945 */ /* 0x000fe80003800000 */
[----:B------:R0:W-:Y:S01]  /*2c20*/  @!P3 STG.E.U8 desc[UR36][R6.64+0x11], R35 ;  /* 0x000011230600b986 */ /* 0x0001e2000c101124 */
[----:B------:R-:W-:Y:S05]  /*2c30*/  @P5 BRA `(.L_x_64) ;  /* 0x00000000000c5947 */ /* 0x000fea0003800000 */
[----:B------:R-:W5:Y:S02]  /*2c40*/  LDG.E.U8 R100, desc[UR36][R2.64+0x18] ;  /* 0x0000182402647981 */ /* 0x000f64000c1e1100 */
[----:B-----5:R-:W-:-:S05]  /*2c50*/  PRMT R10, R100, 0x8880, RZ ;  /* 0x00008880640a7816 */ /* 0x020fca00000000ff */
[----:B------:R-:W-:-:S07]  /*2c60*/  IMAD R13, R10, R91, RZ ;  /* 0x0000005b0a0d7224 */ /* 0x000fce00078e02ff */
.L_x_64:
[----:B------:R-:W-:Y:S05]  /*2c70*/  BSYNC B1 ;  /* 0x0000000000017941 */ /* 0x000fea0003800000 */
.L_x_63:
[----:B---3--:R-:W-:Y:S01]  /*2c80*/  @!P5 IMAD R11, R36, R90, R13 ;  /* 0x0000005a240bd224 */ /* 0x008fe200078e020d */
[----:B------:R-:W-:Y:S04]  /*2c90*/  BSSY B1, `(.L_x_65) ;  /* 0x0000006000017945 */ /* 0x000fe80003800000 */
[----:B------:R3:W-:Y:S01]  /*2ca0*/  @!P5 STG.E.U8 desc[UR36][R4.64+0x18], R11 ;  /* 0x0000180b0400d986 */ /* 0x0007e2000c101124 */
[----:B------:R-:W-:Y:S05]  /*2cb0*/  @P2 BRA `(.L_x_66) ;  /* 0x00000000000c2947 */ /* 0x000fea0003800000 */
[----:B------:R-:W5:Y:S02]  /*2cc0*/  LDG.E.U8 R100, desc[UR36][R2.64+0x19] ;  /* 0x0000192402647981 */ /* 0x000f64000c1e1100 */
[----:B-----5:R-:W-:-:S05]  /*2cd0*/  PRMT R10, R100, 0x8880, RZ ;  /* 0x00008880640a7816 */ /* 0x020fca00000000ff */
[----:B------:R-:W-:-:S07]  /*2ce0*/  IMAD R13, R10, R91, RZ ;  /* 0x0000005b0a0d7224 */ /* 0x000fce00078e02ff */
.L_x_66:
[----:B------:R-:W-:Y:S05]  /*2cf0*/  BSYNC B1 ;  /* 0x0000000000017941 */ /* 0x000fea0003800000 */
.L_x_65:
        /* <DEDUP_REMOVED lines=11> */
.L_x_68:
[----:B------:R-:W-:Y:S05]  /*2db0*/  BSYNC B1 ;  /* 0x0000000000017941 */ /* 0x000fea0003800000 */
.L_x_67:
[----:B---3--:R-:W-:Y:S01]  /*2dc0*/  @!P4 IMAD R11, R38, R90, R13 ;  /* 0x0000005a260bc224 */ /* 0x008fe200078e020d */
[----:B------:R-:W-:Y:S04]  /*2dd0*/  BSSY B1, `(.L_x_69) ;  /* 0x0000006000017945 */ /* 0x000fe80003800000 */
[----:B------:R3:W-:Y:S01]  /*2de0*/  @!P4 STG.E.U8 desc[UR36][R6.64+0x18], R11 ;  /* 0x0000180b0600c986 */ /* 0x0007e2000c101124 */
[----:B------:R-:W-:Y:S05]  /*2df0*/  @P3 BRA `(.L_x_70) ;  /* 0x00000000000c3947 */ /* 0x000fea0003800000 */
[----:B------:R-:W5:Y:S02]  /*2e00*/  LDG.E.U8 R100, desc[UR36][R8.64+0x19] ;  /* 0x0000192408647981 */ /* 0x000f64000c1e1100 */
[----:B-----5:R-:W-:-:S05]  /*2e10*/  PRMT R10, R100, 0x8880, RZ ;  /* 0x00008880640a7816 */ /* 0x020fca00000000ff */
[----:B------:R-:W-:-:S07]  /*2e20*/  IMAD R13, R10, R91, RZ ;  /* 0x0000005b0a0d7224 */ /* 0x000fce00078e02ff */
.L_x_70:
[----:B------:R-:W-:Y:S05]  /*2e30*/  BSYNC B1 ;  /* 0x0000000000017941 */ /* 0x000fea0003800000 */
.L_x_69:
[----:B------:R-:W-:Y:S01]  /*2e40*/  @!P3 IMAD R39, R39, R90, R13 ;  /* 0x0000005a2727b224 */ /* 0x000fe200078e020d */
[----:B------:R-:W-:Y:S04]  /*2e50*/  BSSY B1, `(.L_x_71) ;  /* 0x0000006000017945 */ /* 0x000fe80003800000 */
[----:B------:R0:W-:Y:S01]  /*2e60*/  @!P3 STG.E.U8 desc[UR36][R6.64+0x19], R39 ;  /* 0x000019270600b986 */ /* 0x0001e2000c101124 */
[----:B------:R-:W-:Y:S05]  /*2e70*/  @P5 BRA `(.L_x_72) ;  /* 0x00000000000c5947 */ /* 0x000fea0003800000 */
[----:B------:R-:W5:Y:S02]  /*2e80*/  LDG.E.U8 R100, desc[UR36][R2.64+0x20] ;  /* 0x0000202402647981 */ /* 0x000f64000c1e1100 */
[----:B-----5:R-:W-:-:S05]  /*2e90*/  PRMT R10, R100, 0x8880, RZ ;  /* 0x00008880640a7816 */ /* 0x020fca00000000ff */
[----:B------:R-:W-:-:S07]  /*2ea0*/  IMAD R13, R10, R91, RZ ;  /* 0x0000005b0a0d7224 */ /* 0x000fce00078e02ff */
.L_x_72:
[----:B------:R-:W-:Y:S05]  /*2eb0*/  BSYNC B1 ;  /* 0x0000000000017941 */ /* 0x000fea0003800000 */
.L_x_71:
[----:B---3--:R-:W-:Y:S01]  /*2ec0*/  @!P5 IMAD R11, R40, R90, R13 ;  /* 0x0000005a280bd224 */ /* 0x008fe200078e020d */
[----:B------:R-:W-:Y:S04]  /*2ed0*/  BSSY B1, `(.L_x_73) ;  /* 0x0000006000017945 */ /* 0x000fe80003800000 */
[----:B------:R3:W-:Y:S01]  /*2ee0*/  @!P5 STG.E.U8 desc[UR36][R4.64+0x20], R11 ;  /* 0x0000200b0400d986 */ /* 0x0007e2000c101124 */
[----:B------:R-:W-:Y:S05]  /*2ef0*/  @P2 BRA `(.L_x_74) ;  /* 0x00000000000c2947 */ /* 0x000fea0003800000 */
[----:B------:R-:W5:Y:S02]  /*2f00*/  LDG.E.U8 R100, desc[UR36][R2.64+0x21] ;  /* 0x0000212402647981 */ /* 0x000f64000c1e1100 */
[----:B-----5:R-:W-:-:S05]  /*2f10*/  PRMT R10, R100, 0x8880, RZ ;  /* 0x00008880640a7816 */ /* 0x020fca00000000ff */
[----:B------:R-:W-:-:S07]  /*2f20*/  IMAD R13, R10, R91, RZ ;  /* 0x0000005b0a0d7224 */ /* 0x000fce00078e02ff */
.L_x_74:
[----:B------:R-:W-:Y:S05]  /*2f30*/  BSYNC B1 ;  /* 0x0000000000017941 */ /* 0x000fea0003800000 */
.L_x_73:
        /* <DEDUP_REMOVED lines=11> */
.L_x_76:
[----:B------:R-:W-:Y:S05]  /*2ff0*/  BSYNC B1 ;  /* 0x0000000000017941 */ /* 0x000fea0003800000 */
.L_x_75:
[----:B---3--:R-:W-:Y:S01]  /*3000*/  @!P4 IMAD R11, R42, R90, R13 ;  /* 0x0000005a2a0bc224 */ /* 0x008fe200078e020d */
[----:B------:R-:W-:Y:S04]  /*3010*/  BSSY B1, `(.L_x_77) ;  /* 0x0000006000017945 */ /* 0x000fe80003800000 */
[----:B------:R3:W-:Y:S01]  /*3020*/  @!P4 STG.E.U8 desc[UR36][R6.64+0x20], R11 ;  /* 0x0000200b0600c986 */ /* 0x0007e2000c101124 */
[----:B------:R-:W-:Y:S05]  /*3030*/  @P3 BRA `(.L_x_78) ;  /* 0x00000000000c3947 */ /* 0x000fea0003800000 */
[----:B------:R-:W5:Y:S02]  /*3040*/  LDG.E.U8 R100, desc[UR36][R8.64+0x21] ;  /* 0x0000212408647981 */ /* 0x000f64000c1e1100 */
[----:B-----5:R-:W-:-:S05]  /*3050*/  PRMT R10, R100, 0x8880, RZ ;  /* 0x00008880640a7816 */ /* 0x020fca00000000ff */
[----:B------:R-:W-:-:S07]  /*3060*/  IMAD R13, R10, R91, RZ ;  /* 0x0000005b0a0d7224 */ /* 0x000fce00078e02ff */
.L_x_78:
[----:B------:R-:W-:Y:S05]  /*3070*/  BSYNC B1 ;  /* 0x0000000000017941 */ /* 0x000fea0003800000 */
.L_x_77:
[----:B------:R-:W-:Y:S01]  /*3080*/  @!P3 IMAD R43, R43, R90, R13 ;  /* 0x0000005a2b2bb224 */ /* 0x000fe200078e020d */
[----:B------:R-:W-:Y:S04]  /*3090*/  BSSY B1, `(.L_x_79) ;  /* 0x0000006000017945 */ /* 0x000fe80003800000 */
[----:B------:R0:W-:Y:S01]  /*30a0*/  @!P3 STG.E.U8 desc[UR36][R6.64+0x21], R43 ;  /* 0x0000212b0600b986 */ /* 0x0001e2000c101124 */
[----:B------:R-:W-:Y:S05]  /*30b0*/  @P5 BRA `(.L_x_80) ;  /* 0x00000000000c5947 */ /* 0x000fea0003800000 */
[----:B------:R-:W5:Y:S02]  /*30c0*/  LDG.E.U8 R100, desc[UR36][R2.64+0x28] ;  /* 0x0000282402647981 */ /* 0x000f64000c1e1100 */
[----:B-----5:R-:W-:-:S05]  /*30d0*/  PRMT R10, R100, 0x8880, RZ ;  /* 0x00008880640a7816 */ /* 0x020fca00000000ff */
[----:B------:R-:W-:-:S07]  /*30e0*/  IMAD R13, R10, R91, RZ ;  /* 0x0000005b0a0d7224 */ /* 0x000fce00078e02ff */
.L_x_80:
[----:B------:R-:W-:Y:S05]  /*30f0*/  BSYNC B1 ;  /* 0x0000000000017941 */ /* 0x000fea0003800000 */
.L_x_79:
[----:B---3--:R-:W-:Y:S01]  /*3100*/  @!P5 IMAD R11, R44, R90, R13 ;  /* 0x0000005a2c0bd224 */ /* 0x008fe200078e020d */
[----:B------:R-:W-:Y:S04]  /*3110*/  BSSY B1, `(.L_x_81) ;  /* 0x0000006000017945 */ /* 0x000fe80003800000 */
[----:B------:R3:W-:Y:S01]  /*3120*/  @!P5 STG.E.U8 desc[UR36][R4.64+0x28], R11 ;  /* 0x0000280b0400d986 */ /* 0x0007e2000c101124 */
[----:B------:R-:W-:Y:S05]  /*3130*/  @P2 BRA `(.L_x_82) ;  /* 0x00000000000c2947 */ /* 0x000fea0003800000 */
[----:B------:R-:W5:Y:S02]  /*3140*/  LDG.E.U8 R100, desc[UR36][R2.64+0x29] ;  /* 0x0000292402647981 */ /* 0x000f64000c1e1100 */
[----:B-----5:R-:W-:-:S05]  /*3150*/  PRMT R10, R100, 0x8880, RZ ;  /* 0x00008880640a7816 */ /* 0x020fca00000000ff */
[----:B------:R-:W-:-:S07]  /*3160*/  IMAD R13, R10, R91, RZ ;  /* 0x0000005b0a0d7224 */ /* 0x000fce00078e02ff */
.L_x_82:
[----:B------:R-:W-:Y:S05]  /*3170*/  BSYNC B1 ;  /* 0x0000000000017941 */ /* 0x000fea0003800000 */
.L_x_81:
        /* <DEDUP_REMOVED lines=11> */
.L_x_84:
[----:B------:R-:W-:Y:S05]  /*3230*/  BSYNC B1 ;  /* 0x0000000000017941 */ /* 0x000fea0003800000 */
.L_x_83:
[----:B---3--:R-:W-:Y:S01]  /*3240*/  @!P4 IMAD R11, R46, R90, R13 ;  /* 0x0000005a2e0bc224 */ /* 0x008fe200078e020d */
[----:B------:R-:W-:Y:S04]  /*3250*/  BSSY B1, `(.L_x_85) ;  /* 0x0000006000017945 */ /* 0x000fe80003800000 */
[----:B------:R3:W-:Y:S01]  /*3260*/  @!P4 STG.E.U8 desc[UR36][R6.64+0x28], R11 ;  /* 0x0000280b0600c986 */ /* 0x0007e2000c101124 */
[----:B------:R-:W-:Y:S05]  /*3270*/  @P3 BRA `(.L_x_86) ;  /* 0x00000000000c3947 */ /* 0x000fea0003800000 */
[----:B------:R-:W5:Y:S02]  /*3280*/  LDG.E.U8 R100, desc[UR36][R8.64+0x29] ;  /* 0x0000292408647981 */ /* 0x000f64000c1e1100 */
[----:B-----5:R-:W-:-:S05]  /*3290*/  PRMT R10, R100, 0x8880, RZ ;  /* 0x00008880640a7816 */ /* 0x020fca00000000ff */
[----:B------:R-:W-:-:S07]  /*32a0*/  IMAD R13, R10, R91, RZ ;  /* 0x0000005b0a0d7224 */ /* 0x000fce00078e02ff */
.L_x_86:
[----:B------:R-:W-:Y:S05]  /*32b0*/  BSYNC B1 ;  /* 0x0000000000017941 */ /* 0x000fea0003800000 */
.L_x_85:
[----:B------:R-:W-:Y:S01]  /*32c0*/  @!P3 IMAD R47, R47, R90, R13 ;  /* 0x0000005a2f2fb224 */ /* 0x000fe200078e020d */
[----:B------:R-:W-:Y:S04]  /*32d0*/  BSSY B1, `(.L_x_87) ;  /* 0x0000006000017945 */ /* 0x000fe80003800000 */
[----:B------:R0:W-:Y:S01]  /*32e0*/  @!P3 STG.E.U8 desc[UR36][R6.64+0x29], R47 ;  /* 0x0000292f0600b986 */ /* 0x0001e2000c101124 */
[----:B------:R-:W-:Y:S05]  /*32f0*/  @P5 BRA `(.L_x_88) ;  /* 0x00000000000c5947 */ /* 0x000fea0003800000 */
[----:B------:R-:W5:Y:S02]  /*3300*/  LDG.E.U8 R100, desc[UR36][R2.64+0x30] ;  /* 0x0000302402647981 */ /* 0x000f64000c1e1100 */
[----:B-----5:R-:W-:-:S05]  /*3310*/  PRMT R10, R100, 0x8880, RZ ;  /* 0x00008880640a7816 */ /* 0x020fca00000000ff */
[----:B------:R-:W-:-:S07]  /*3320*/  IMAD R13, R10, R91, RZ ;  /* 0x0000005b0a0d7224 */ /* 0x000fce00078e02ff */
.L_x_88:
[----:B------:R-:W-:Y:S05]  /*3330*/  BSYNC B1 ;  /* 0x0000000000017941 */ /* 0x000fea0003800000 */
.L_x_87:
[----:B---3--:R-:W-:Y:S01]  /*3340*/  @!P5 IMAD R11, R48, R90, R13 ;  /* 0x0000005a300bd224 */ /* 0x008fe200078e020d */
[----:B------:R-:W-:Y:S04]  /*3350*/  BSSY B1, `(.L_x_89) ;  /* 0x0000006000017945 */ /* 0x000fe80003800000 */
[----:B------:R3:W-:Y:S01]  /*3360*/  @!P5 STG.E.U8 desc[UR36][R4.64+0x30], R11 ;  /* 0x0000300b0400d986 */ /* 0x0007e2000c101124 */
[----:B------:R-:W-:Y:S05]  /*3370*/  @P2 BRA `(.L_x_90) ;  /* 0x00000000000c2947 */ /* 0x000fea0003800000 */
[----:B------:R-:W5:Y:S02]  /*3380*/  LDG.E.U8 R100, desc[UR36][R2.64+0x31] ;  /* 0x0000312402647981 */ /* 0x000f64000c1e1100 */
[----:B-----5:R-:W-:-:S05]  /*3390*/  PRMT R10, R100, 0x8880, RZ ;  /* 0x00008880640a7816 */ /* 0x020fca00000000ff */
[----:B------:R-:W-:-:S07]  /*33a0*/  IMAD R13, R10, R91, RZ ;  /* 0x0000005b0a0d7224 */ /* 0x000fce00078e02ff */
.L_x_90:
[----:B------:R-:W-:Y:S05]  /*33b0*/  BSYNC B1 ;  /* 0x0000000000017941 */ /* 0x000fea0003800000 */
.L_x_89:
        /* <DEDUP_REMOVED lines=11> */
.L_x_92:
[----:B------:R-:W-:Y:S05]  /*3470*/  BSYNC B1 ;  /* 0x0000000000017941 */ /* 0x000fea0003800000 */
.L_x_91:
[----:B---3--:R-:W-:Y:S01]  /*3480*/  @!P4 IMAD R11, R50, R90, R13 ;  /* 0x0000005a320bc224 */ /* 0x008fe200078e020d */
[----:B------:R-:W-:Y:S04]  /*3490*/  BSSY B1, `(.L_x_93) ;  /* 0x0000006000017945 */ /* 0x000fe80003800000 */
[----:B------:R3:W-:Y:S01]  /*34a0*/  @!P4 STG.E.U8 desc[UR36][R6.64+0x30], R11 ;  /* 0x0000300b0600c986 */ /* 0x0007e2000c101124 */
[----:B------:R-:W-:Y:S05]  /*34b0*/  @P3 BRA `(.L_x_94) ;  /* 0x00000000000c3947 */ /* 0x000fea0003800000 */
[----:B------:R-:W5:Y:S02]  /*34c0*/  LDG.E.U8 R100, desc[UR36][R8.64+0x31] ;  /* 0x0000312408647981 */ /* 0x000f64000c1e1100 */
[----:B-----5:R-:W-:-:S05]  /*34d0*/  PRMT R10, R100, 0x8880, RZ ;  /* 0x00008880640a7816 */ /* 0x020fca00000000ff */
[----:B------:R-:W-:-:S07]  /*34e0*/  IMAD R13, R10, R91, RZ ;  /* 0x0000005b0a0d7224 */ /* 0x000fce00078e02ff */
.L_x_94:
[----:B------:R-:W-:Y:S05]  /*34f0*/  BSYNC B1 ;  /* 0x0000000000017941 */ /* 0x000fea0003800000 */
.L_x_93:
[----:B------:R-:W-:Y:S01]  /*3500*/  @!P3 IMAD R51, R51, R90, R13 ;  /* 0x0000005a3333b224 */ /* 0x000fe200078e020d */
[----:B------:R-:W-:Y:S04]  /*3510*/  BSSY B1, `(.L_x_95) ;  /* 0x0000006000017945 */ /* 0x000fe80003800000 */
[----:B------:R0:W-:Y:S01]  /*3520*/  @!P3 STG.E.U8 desc[UR36][R6.64+0x31], R51 ;  /* 0x000031330600b986 */ /* 0x0001e2000c101124 */
[----:B------:R-:W-:Y:S05]  /*3530*/  @P5 BRA `(.L_x_96) ;  /* 0x00000000000c5947 */ /* 0x000fea0003800000 */
[----:B------:R-:W5:Y:S02]  /*3540*/  LDG.E.U8 R100, desc[UR36][R2.64+0x38] ;  /* 0x0000382402647981 */ /* 0x000f64000c1e1100 */
[----:B-----5:R-:W-:-:S05]  /*3550*/  PRMT R10, R100, 0x8880, RZ ;  /* 0x00008880640a7816 */ /* 0x020fca00000000ff */
[----:B------:R-:W-:-:S07]  /*3560*/  IMAD R13, R10, R91, RZ ;  /* 0x0000005b0a0d7224 */ /* 0x000fce00078e02ff */
.L_x_96:
[----:B------:R-:W-:Y:S05]  /*3570*/  BSYNC B1 ;  /* 0x0000000000017941 */ /* 0x000fea0003800000 */
.L_x_95:
[----:B---3--:R-:W-:Y:S01]  /*3580*/  @!P5 IMAD R11, R52, R90, R13 ;  /* 0x0000005a340bd224 */ /* 0x008fe200078e020d */
[----:B------:R-:W-:Y:S04]  /*3590*/  BSSY B1, `(.L_x_97) ;  /* 0x0000006000017945 */ /* 0x000fe80003800000 */
[----:B------:R3:W-:Y:S01]  /*35a0*/  @!P5 STG.E.U8 desc[UR36][R4.64+0x38], R11 ;  /* 0x0000380b0400d986 */ /* 0x0007e2000c101124 */
[----:B------:R-:W-:Y:S05]  /*35b0*/  @P2 BRA `(.L_x_98) ;  /* 0x00000000000c2947 */ /* 0x000fea0003800000 */
[----:B------:R-:W5:Y:S02]  /*35c0*/  LDG.E.U8 R100, desc[UR36][R2.64+0x39] ;  /* 0x0000392402647981 */ /* 0x000f64000c1e1100 */
[----:B-----5:R-:W-:-:S05]  /*35d0*/  PRMT R10, R100, 0x8880, RZ ;  /* 0x00008880640a7816 */ /* 0x020fca00000000ff */
[----:B------:R-:W-:-:S07]  /*35e0*/  IMAD R13, R10, R91, RZ ;  /* 0x0000005b0a0d7224 */ /* 0x000fce00078e02ff */
.L_x_98:
[----:B------:R-:W-:Y:S05]  /*35f0*/  BSYNC B1 ;  /* 0x0000000000017941 */ /* 0x000fea0003800000 */
.L_x_97:
        /* <DEDUP_REMOVED lines=11> */
.L_x_100:
[----:B------:R-:W-:Y:S05]  /*36b0*/  BSYNC B1 ;  /* 0x0000000000017941 */ /* 0x000fea0003800000 */
.L_x_99:
[----:B---3--:R-:W-:Y:S01]  /*36c0*/  @!P4 IMAD R11, R54, R90, R13 ;  /* 0x0000005a360bc224 */ /* 0x008fe200078e020d */
[----:B------:R-:W-:Y:S04]  /*36d0*/  BSSY B1, `(.L_x_101) ;  /* 0x0000006000017945 */ /* 0x000fe80003800000 */
[----:B------:R3:W-:Y:S01]  /*36e0*/  @!P4 STG.E.U8 desc[UR36][R6.64+0x38], R11 ;  /* 0x0000380b0600c986 */ /* 0x0007e2000c101124 */
[----:B------:R-:W-:Y:S05]  /*36f0*/  @P3 BRA `(.L_x_102) ;  /* 0x00000000000c3947 */ /* 0x000fea0003800000 */
[----:B------:R-:W5:Y:S02]  /*3700*/  LDG.E.U8 R100, desc[UR36][R8.64+0x39] ;  /* 0x0000392408647981 */ /* 0x000f64000c1e1100 */
[----:B-----5:R-:W-:-:S05]  /*3710*/  PRMT R10, R100, 0x8880, RZ ;  /* 0x00008880640a7816 */ /* 0x020fca00000000ff */
[----:B------:R-:W-:-:S07]  /*3720*/  IMAD R13, R10, R91, RZ ;  /* 0x0000005b0a0d7224 */ /* 0x000fce00078e02ff */
.L_x_102:
[----:B------:R-:W-:Y:S05]  /*3730*/  BSYNC B1 ;  /* 0x0000000000017941 */ /* 0x000fea0003800000 */
.L_x_101:
[----:B------:R-:W-:Y:S01]  /*3740*/  @!P3 IMAD R55, R55, R90, R13 ;  /* 0x0000005a3737b224 */ /* 0x000fe200078e020d */
[----:B------:R-:W-:Y:S04]  /*3750*/  BSSY B1, `(.L_x_103) ;  /* 0x0000006000017945 */ /* 0x000fe80003800000 */
[----:B------:R0:W-:Y:S01]  /*3760*/  @!P3 STG.E.U8 desc[UR36][R6.64+0x39], R55 ;  /* 0x000039370600b986 */ /* 0x0001e2000c101124 */
[----:B------:R-:W-:Y:S05]  /*3770*/  @P5 BRA `(.L_x_104) ;  /* 0x00000000000c5947 */ /* 0x000fea0003800000 */
[----:B------:R-:W5:Y:S02]  /*3780*/  LDG.E.U8 R100, desc[UR36][R2.64+0x40] ;  /* 0x0000402402647981 */ /* 0x000f64000c1e1100 */
[----:B-----5:R-:W-:-:S05]  /*3790*/  PRMT R10, R100, 0x8880, RZ ;  /* 0x00008880640a7816 */ /* 0x020fca00000000ff */
[----:B------:R-:W-:-:S07]  /*37a0*/  IMAD R13, R10, R91, RZ ;  /* 0x0000005b0a0d7224 */ /* 0x000fce00078e02ff */
.L_x_104:
[----:B------:R-:W-:Y:S05]  /*37b0*/  BSYNC B1 ;  /* 0x0000000000017941 */ /* 0x000fea0003800000 */
.L_x_103:
[----:B---3--:R-:W-:Y:S01]  /*37c0*/  @!P5 IMAD R11, R56, R90, R13 ;  /* 0x0000005a380bd224 */ /* 0x008fe200078e020d */
[----:B------:R-:W-:Y:S04]  /*37d0*/  BSSY B1, `(.L_x_105) ;  /* 0x0000006000017945 */ /* 0x000fe80003800000 */
[----:B------:R3:W-:Y:S01]  /*37e0*/  @!P5 STG.E.U8 desc[UR36][R4.64+0x40], R11 ;  /* 0x0000400b0400d986 */ /* 0x0007e2000c101124 */
[----:B------:R-:W-:Y:S05]  /*37f0*/  @P2 BRA `(.L_x_106) ;  /* 0x00000000000c2947 */ /* 0x000fea0003800000 */
[----:B------:R-:W5:Y:S02]  /*3800*/  LDG.E.U8 R100, desc[UR36][R2.64+0x41] ;  /* 0x0000412402647981 */ /* 0x000f64000c1e1100 */
[----:B-----5:R-:W-:-:S05]  /*3810*/  PRMT R10, R100, 0x8880, RZ ;  /* 0x00008880640a7816 */ /* 0x020fca00000000ff */
[----:B------:R-:W-:-:S07]  /*3820*/  IMAD R13, R10, R91, RZ ;  /* 0x0000005b0a0d7224 */ /* 0x000fce00078e02ff */
.L_x_106:
[----:B------:R-:W-:Y:S05]  /*3830*/  BSYNC B1 ;  /* 0x0000000000017941 */ /* 0x000fea0003800000 */
.L_x_105:
        /* <DEDUP_REMOVED lines=11> */
.L_x_108:
[----:B------:R-:W-:Y:S05]  /*38f0*/  BSYNC B1 ;  /* 0x0000000000017941 */ /* 0x000fea0003800000 */
.L_x_107:
[----:B---3--:R-:W-:Y:S01]  /*3900*/  @!P4 IMAD R11, R58, R90, R13 ;  /* 0x0000005a3a0bc224 */ /* 0x008fe200078e020d */
[----:B------:R-:W-:Y:S04]  /*3910*/  BSSY B1, `(.L_x_109) ;  /* 0x0000006000017945 */ /* 0x000fe80003800000 */
[----:B------:R3:W-:Y:S01]  /*3920*/  @!P4 STG.E.U8 desc[UR36][R6.64+0x40], R11 ;  /* 0x0000400b0600c986 */ /* 0x0007e2000c101124 */
[----:B------:R-:W-:Y:S05]  /*3930*/  @P3 BRA `(.L_x_110) ;  /* 0x00000000000c3947 */ /* 0x000fea0003800000 */
[----:B------:R-:W5:Y:S02]  /*3940*/  LDG.E.U8 R100, desc[UR36][R8.64+0x41] ;  /* 0x0000412408647981 */ /* 0x000f64000c1e1100 */
[----:B-----5:R-:W-:-:S05]  /*3950*/  PRMT R10, R100, 0x8880, RZ ;  /* 0x00008880640a7816 */ /* 0x020fca00000000ff */
[----:B------:R-:W-:-:S07]  /*3960*/  IMAD R13, R10, R91, RZ ;  /* 0x0000005b0a0d7224 */ /* 0x000fce00078e02ff */
.L_x_110:
[----:B------:R-:W-:Y:S05]  /*3970*/  BSYNC B1 ;  /* 0x0000000000017941 */ /* 0x000fea0003800000 */
.L_x_109:
[----:B------:R-:W-:Y:S01]  /*3980*/  @!P3 IMAD R59, R59, R90, R13 ;  /* 0x0000005a3b3bb224 */ /* 0x000fe200078e020d */
[----:B------:R-:W-:Y:S04]  /*3990*/  BSSY B1, `(.L_x_111) ;  /* 0x0000006000017945 */ /* 0x000fe80003800000 */
[----:B------:R0:W-:Y:S01]  /*39a0*/  @!P3 STG.E.U8 desc[UR36][R6.64+0x41], R59 ;  /* 0x0000413b0600b986 */ /* 0x0001e2000c101124 */
[----:B------:R-:W-:Y:S05]  /*39b0*/  @P5 BRA `(.L_x_112) ;  /* 0x00000000000c5947 */ /* 0x000fea0003800000 */
[----:B------:R-:W5:Y:S02]  /*39c0*/  LDG.E.U8 R100, desc[UR36][R2.64+0x48] ;  /* 0x0000482402647981 */ /* 0x000f64000c1e1100 */
[----:B-----5:R-:W-:-:S05]  /*39d0*/  PRMT R10, R100, 0x8880, RZ ;  /* 0x00008880640a7816 */ /* 0x020fca00000000ff */
[----:B------:R-:W-:-:S07]  /*39e0*/  IMAD R13, R10, R91, RZ ;  /* 0x0000005b0a0d7224 */ /* 0x000fce00078e02ff */
.L_x_112:
[----:B------:R-:W-:Y:S05]  /*39f0*/  BSYNC B1 ;  /* 0x0000000000017941 */ /* 0x000fea0003800000 */
.L_x_111:
[----:B---3--:R-:W-:Y:S01]  /*3a00*/  @!P5 IMAD R11, R60, R90, R13 ;  /* 0x0000005a3c0bd224 */ /* 0x008fe200078e020d */
[----:B------:R-:W-:Y:S04]  /*3a10*/  BSSY B1, `(.L_x_113) ;  /* 0x0000006000017945 */ /* 0x000fe80003800000 */
[----:B------:R3:W-:Y:S01]  /*3a20*/  @!P5 STG.E.U8 desc[UR36][R4.64+0x48], R11 ;  /* 0x0000480b0400d986 */ /* 0x0007e2000c101124 */
[----:B------:R-:W-:Y:S05]  /*3a30*/  @P2 BRA `(.L_x_114) ;  /* 0x00000000000c2947 */ /* 0x000fea0003800000 */
[----:B------:R-:W5:Y:S02]  /*3a40*/  LDG.E.U8 R100, desc[UR36][R2.64+0x49] ;  /* 0x0000492402647981 */ /* 0x000f64000c1e1100 */
[----:B-----5:R-:W-:-:S05]  /*3a50*/  PRMT R10, R100, 0x8880, RZ ;  /* 0x00008880640a7816 */ /* 0x020fca00000000ff */
[----:B------:R-:W-:-:S07]  /*3a60*/  IMAD R13, R10, R91, RZ ;  /* 0x0000005b0a0d7224 */ /* 0x000fce00078e02ff */
.L_x_114:
[----:B------:R-:W-:Y:S05]  /*3a70*/  BSYNC B1 ;  /* 0x0000000000017941 */ /* 0x000fea0003800000 */
.L_x_113:
        /* <DEDUP_REMOVED lines=11> */
.L_x_116:
[----:B------:R-:W-:Y:S05]  /*3b30*/  BSYNC B1 ;  /* 0x0000000000017941 */ /* 0x000fea0003800000 */
.L_x_115:
[----:B---3--:R-:W-:Y:S01]  /*3b40*/  @!P4 IMAD R11, R62, R90, R13 ;  /* 0x0000005a3e0bc224 */ /* 0x008fe200078e020d */
[----:B------:R-:W-:Y:S04]  /*3b50*/  BSSY B1, `(.L_x_117) ;  /* 0x0000006000017945 */ /* 0x000fe80003800000 */
[----:B------:R3:W-:Y:S01]  /*3b60*/  @!P4 STG.E.U8 desc[UR36][R6.64+0x48], R11 ;  /* 0x0000480b0600c986 */ /* 0x0007e2000c101124 */
[----:B------:R-:W-:Y:S05]  /*3b70*/  @P3 BRA `(.L_x_118) ;  /* 0x00000000000c3947 */ /* 0x000fea0003800000 */
[----:B------:R-:W5:Y:S02]  /*3b80*/  LDG.E.U8 R100, desc[UR36][R8.64+0x49] ;  /* 0x0000492408647981 */ /* 0x000f64000c1e1100 */
[----:B-----5:R-:W-:-:S05]  /*3b90*/  PRMT R10, R100, 0x8880, RZ ;  /* 0x00008880640a7816 */ /* 0x020fca00000000ff */
[----:B------:R-:W-:-:S07]  /*3ba0*/  IMAD R13, R10, R91, RZ ;  /* 0x0000005b0a0d7224 */ /* 0x000fce00078e02ff */
.L_x_118:
[----:B------:R-:W-:Y:S05]  /*3bb0*/  BSYNC B1 ;  /* 0x0000000000017941 */ /* 0x000fea0003800000 */
.L_x_117:
[----:B------:R-:W-:Y:S01]  /*3bc0*/  @!P3 IMAD R63, R63, R90, R13 ;  /* 0x0000005a3f3fb224 */ /* 0x000fe200078e020d */
[----:B------:R-:W-:Y:S04]  /*3bd0*/  BSSY B1, `(.L_x_119) ;  /* 0x0000006000017945 */ /* 0x000fe80003800000 */
[----:B------:R0:W-:Y:S01]  /*3be0*/  @!P3 STG.E.U8 desc[UR36][R6.64+0x49], R63 ;  /* 0x0000493f0600b986 */ /* 0x0001e2000c101124 */
[----:B------:R-:W-:Y:S05]  /*3bf0*/  @P5 BRA `(.L_x_120) ;  /* 0x00000000000c5947 */ /* 0x000fea0003800000 */
[----:B------:R-:W5:Y:S02]  /*3c00*/  LDG.E.U8 R100, desc[UR36][R2.64+0x50] ;  /* 0x0000502402647981 */ /* 0x000f64000c1e1100 */
[----:B-----5:R-:W-:-:S05]  /*3c10*/  PRMT R10, R100, 0x8880, RZ ;  /* 0x00008880640a7816 */ /* 0x020fca00000000ff */
[----:B------:R-:W-:-:S07]  /*3c20*/  IMAD R13, R10, R91, RZ ;  /* 0x0000005b0a0d7224 */ /* 0x000fce00078e02ff */
.L_x_120:
[----:B------:R-:W-:Y:S05]  /*3c30*/  BSYNC B1 ;  /* 0x0000000000017941 */ /* 0x000fea0003800000 */
.L_x_119:
[----:B---3--:R-:W-:Y:S01]  /*3c40*/  @!P5 IMAD R11, R64, R90, R13 ;  /* 0x0000005a400bd224 */ /* 0x008fe200078e020d */
[----:B------:R-:W-:Y:S04]  /*3c50*/  BSSY B1, `(.L_x_121) ;  /* 0x0000006000017945 */ /* 0x000fe80003800000 */
[----:B------:R3:W-:Y:S01]  /*3c60*/  @!P5 STG.E.U8 desc[UR36][R4.64+0x50], R11 ;  /* 0x0000500b0400d986 */ /* 0x0007e2000c101124 */
[----:B------:R-:W-:Y:S05]  /*3c70*/  @P2 BRA `(.L_x_122) ;  /* 0x00000000000c2947 */ /* 0x000fea0003800000 */
[----:B------:R-:W5:Y:S02]  /*3c80*/  LDG.E.U8 R100, desc[UR36][R2.64+0x51] ;  /* 0x0000512402647981 */ /* 0x000f64000c1e1100 */
[----:B-----5:R-:W-:-:S05]  /*3c90*/  PRMT R10, R100, 0x8880, RZ ;  /* 0x00008880640a7816 */ /* 0x020fca00000000ff */
[----:B------:R-:W-:-:S07]  /*3ca0*/  IMAD R13, R10, R91, RZ ;  /* 0x0000005b0a0d7224 */ /* 0x000fce00078e02ff */
.L_x_122:
[----:B------:R-:W-:Y:S05]  /*3cb0*/  BSYNC B1 ;  /* 0x0000000000017941 */ /* 0x000fea0003800000 */
.L_x_121:
        /* <DEDUP_REMOVED lines=11> */
.L_x_124:
[----:B------:R-:W-:Y:S05]  /*3d70*/  BSYNC B1 ;  /* 0x0000000000017941 */ /* 0x000fea0003800000 */
.L_x_123:
[----:B---3--:R-:W-:Y:S01]  /*3d80*/  @!P4 IMAD R11, R66, R90, R13 ;  /* 0x0000005a420bc224 */ /* 0x008fe200078e020d */
[----:B------:R-:W-:Y:S04]  /*3d90*/  BSSY B1, `(.L_x_125) ;  /* 0x0000006000017945 */ /* 0x000fe80003800000 */
[----:B------:R3:W-:Y:S01]  /*3da0*/  @!P4 STG.E.U8 desc[UR36][R6.64+0x50], R11 ;  /* 0x0000500b0600c986 */ /* 0x0007e2000c101124 */
[----:B------:R-:W-:Y:S05]  /*3db0*/  @P3 BRA `(.L_x_126) ;  /* 0x00000000000c3947 */ /* 0x000fea0003800000 */
[----:B------:R-:W5:Y:S02]  /*3dc0*/  LDG.E.U8 R100, desc[UR36][R8.64+0x51] ;  /* 0x0000512408647981 */ /* 0x000f64000c1e1100 */
[----:B-----5:R-:W-:-:S05]  /*3dd0*/  PRMT R10, R100, 0x8880, RZ ;  /* 0x00008880640a7816 */ /* 0x020fca00000000ff */
[----:B------:R-:W-:-:S07]  /*3de0*/  IMAD R13, R10, R91, RZ ;  /* 0x0000005b0a0d7224 */ /* 0x000fce00078e02ff */
.L_x_126:
[----:B------:R-:W-:Y:S05]  /*3df0*/  BSYNC B1 ;  /* 0x0000000000017941 */ /* 0x000fea0003800000 */
.L_x_125:
[----:B------:R-:W-:Y:S01]  /*3e00*/  @!P3 IMAD R67, R67, R90, R13 ;  /* 0x0000005a4343b224 */ /* 0x000fe200078e020d */
[----:B------:R-:W-:Y:S04]  /*3e10*/  BSSY B1, `(.L_x_127) ;  /* 0x0000006000017945 */ /* 0x000fe80003800000 */
[----:B------:R0:W-:Y:S01]  /*3e20*/  @!P3 STG.E.U8 desc[UR36][R6.64+0x51], R67 ;  /* 0x000051430600b986 */ /* 0x0001e2000c101124 */
[----:B------:R-:W-:Y:S05]  /*3e30*/  @P5 BRA `(.L_x_128) ;  /* 0x00000000000c5947 */ /* 0x000fea0003800000 */
[----:B------:R-:W5:Y:S02]  /*3e40*/  LDG.E.U8 R100, desc[UR36][R2.64+0x58] ;  /* 0x0000582402647981 */ /* 0x000f64000c1e1100 */
[----:B-----5:R-:W-:-:S05]  /*3e50*/  PRMT R10, R100, 0x8880, RZ ;  /* 0x00008880640a7816 */ /* 0x020fca00000000ff */
[----:B------:R-:W-:-:S07]  /*3e60*/  IMAD R13, R10, R91, RZ ;  /* 0x0000005b0a0d7224 */ /* 0x000fce00078e02ff */
.L_x_128:
[----:B------:R-:W-:Y:S05]  /*3e70*/  BSYNC B1 ;  /* 0x0000000000017941 */ /* 0x000fea0003800000 */
.L_x_127:
[----:B---3--:R-:W-:Y:S01]  /*3e80*/  @!P5 IMAD R11, R68, R90, R13 ;  /* 0x0000005a440bd224 */ /* 0x008fe200078e020d */
[----:B------:R-:W-:Y:S04]  /*3e90*/  BSSY B1, `(.L_x_129) ;  /* 0x0000006000017945 */ /* 0x000fe80003800000 */
[----:B------:R3:W-:Y:S01]  /*3ea0*/  @!P5 STG.E.U8 desc[UR36][R4.64+0x58], R11 ;  /* 0x0000580b0400d986 */ /* 0x0007e2000c101124 */
[----:B------:R-:W-:Y:S05]  /*3eb0*/  @P2 BRA `(.L_x_130) ;  /* 0x00000000000c2947 */ /* 0x000fea0003800000 */
[----:B------:R-:W5:Y:S02]  /*3ec0*/  LDG.E.U8 R100, desc[UR36][R2.64+0x59] ;  /* 0x0000592402647981 */ /* 0x000f64000c1e1100 */
[----:B-----5:R-:W-:-:S05]  /*3ed0*/  PRMT R10, R100, 0x8880, RZ ;  /* 0x00008880640a7816 */ /* 0x020fca00000000ff */
[----:B------:R-:W-:-:S07]  /*3ee0*/  IMAD R13, R10, R91, RZ ;  /* 0x0000005b0a0d7224 */ /* 0x000fce00078e02ff */
.L_x_130:
[----:B------:R-:W-:Y:S05]  /*3ef0*/  BSYNC B1 ;  /* 0x0000000000017941 */ /* 0x000fea0003800000 */
.L_x_129:
        /* <DEDUP_REMOVED lines=11> */
.L_x_132:
[----:B------:R-:W-:Y:S05]  /*3fb0*/  BSYNC B1 ;  /* 0x0000000000017941 */ /* 0x000fea0003800000 */
.L_x_131:
[----:B---3--:R-:W-:Y:S01]  /*3fc0*/  @!P4 IMAD R11, R70, R90, R13 ;  /* 0x0000005a460bc224 */ /* 0x008fe200078e020d */
[----:B------:R-:W-:Y:S04]  /*3fd0*/  BSSY B1, `(.L_x_133) ;  /* 0x0000006000017945 */ /* 0x000fe80003800000 */
[----:B------:R3:W-:Y:S01]  /*3fe0*/  @!P4 STG.E.U8 desc[UR36][R6.64+0x58], R11 ;  /* 0x0000580b0600c986 */ /* 0x0007e2000c101124 */
[----:B------:R-:W-:Y:S05]  /*3ff0*/  @P3 BRA `(.L_x_134) ;  /* 0x00000000000c3947 */ /* 0x000fea0003800000 */
[----:B------:R-:W5:Y:S02]  /*4000*/  LDG.E.U8 R100, desc[UR36][R8.64+0x59] ;  /* 0x0000592408647981 */ /* 0x000f64000c1e1100 */
[----:B-----5:R-:W-:-:S05]  /*4010*/  PRMT R10, R100, 0x8880, RZ ;  /* 0x00008880640a7816 */ /* 0x020fca00000000ff */
[----:B------:R-:W-:-:S07]  /*4020*/  IMAD R13, R10, R91, RZ ;  /* 0x0000005b0a0d7224 */ /* 0x000fce00078e02ff */
.L_x_134:
[----:B------:R-:W-:Y:S05]  /*4030*/  BSYNC B1 ;  /* 0x0000000000017941 */ /* 0x000fea0003800000 */
.L_x_133:
[----:B------:R-:W-:Y:S01]  /*4040*/  @!P3 IMAD R71, R71, R90, R13 ;  /* 0x0000005a4747b224 */ /* 0x000fe200078e020d */
[----:B------:R-:W-:Y:S04]  /*4050*/  BSSY B1, `(.L_x_135) ;  /* 0x0000006000017945 */ /* 0x000fe80003800000 */
[----:B------:R0:W-:Y:S01]  /*4060*/  @!P3 STG.E.U8 desc[UR36][R6.64+0x59], R71 ;  /* 0x000059470600b986 */ /* 0x0001e2000c101124 */
[----:B------:R-:W-:Y:S05]  /*4070*/  @P5 BRA `(.L_x_136) ;  /* 0x00000000000c5947 */ /* 0x000fea0003800000 */
[----:B------:R-:W5:Y:S02]  /*4080*/  LDG.E.U8 R100, desc[UR36][R2.64+0x60] ;  /* 0x0000602402647981 */ /* 0x000f64000c1e1100 */
[----:B-----5:R-:W-:-:S05]  /*4090*/  PRMT R10, R100, 0x8880, RZ ;  /* 0x00008880640a7816 */ /* 0x020fca00000000ff */
[----:B------:R-:W-:-:S07]  /*40a0*/  IMAD R13, R10, R91, RZ ;  /* 0x0000005b0a0d7224 */ /* 0x000fce00078e02ff */
.L_x_136:
[----:B------:R-:W-:Y:S05]  /*40b0*/  BSYNC B1 ;  /* 0x0000000000017941 */ /* 0x000fea0003800000 */
.L_x_135:
[----:B---3--:R-:W-:Y:S01]  /*40c0*/  @!P5 IMAD R11, R72, R90, R13 ;  /* 0x0000005a480bd224 */ /* 0x008fe200078e020d */
[----:B------:R-:W-:Y:S04]  /*40d0*/  BSSY B1, `(.L_x_137) ;  /* 0x0000006000017945 */ /* 0x000fe80003800000 */
[----:B------:R3:W-:Y:S01]  /*40e0*/  @!P5 STG.E.U8 desc[UR36][R4.64+0x60], R11 ;  /* 0x0000600b0400d986 */ /* 0x0007e2000c101124 */
[----:B------:R-:W-:Y:S05]  /*40f0*/  @P2 BRA `(.L_x_138) ;  /* 0x00000000000c2947 */ /* 0x000fea0003800000 */
[----:B------:R-:W5:Y:S02]  /*4100*/  LDG.E.U8 R100, desc[UR36][R2.64+0x61] ;  /* 0x0000612402647981 */ /* 0x000f64000c1e1100 */
[----:B-----5:R-:W-:-:S05]  /*4110*/  PRMT R10, R100, 0x8880, RZ ;  /* 0x00008880640a7816 */ /* 0x020fca00000000ff */
[----:B------:R-:W-:-:S07]  /*4120*/  IMAD R13, R10, R91, RZ ;  /* 0x0000005b0a0d7224 */ /* 0x000fce00078e02ff */
.L_x_138:
[----:B------:R-:W-:Y:S05]  /*4130*/  BSYNC B1 ;  /* 0x0000000000017941 */ /* 0x000fea0003800000 */
.L_x_137:
        /* <DEDUP_REMOVED lines=11> */
.L_x_140:
[----:B------:R-:W-:Y:S05]  /*41f0*/  BSYNC B1 ;  /* 0x0000000000017941 */ /* 0x000fea0003800000 */
.L_x_139:
[----:B---3--:R-:W-:Y:S01]  /*4200*/  @!P4 IMAD R11, R74, R90, R13 ;  /* 0x0000005a4a0bc224 */ /* 0x008fe200078e020d */
[----:B------:R-:W-:Y:S04]  /*4210*/  BSSY B1, `(.L_x_141) ;  /* 0x0000006000017945 */ /* 0x000fe80003800000 */
[----:B------:R3:W-:Y:S01]  /*4220*/  @!P4 STG.E.U8 desc[UR36][R6.64+0x60], R11 ;  /* 0x0000600b0600c986 */ /* 0x0007e2000c101124 */
[----:B------:R-:W-:Y:S05]  /*4230*/  @P3 BRA `(.L_x_142) ;  /* 0x00000000000c3947 */ /* 0x000fea0003800000 */
[----:B------:R-:W5:Y:S02]  /*4240*/  LDG.E.U8 R100, desc[UR36][R8.64+0x61] ;  /* 0x0000612408647981 */ /* 0x000f64000c1e1100 */
[----:B-----5:R-:W-:-:S05]  /*4250*/  PRMT R10, R100, 0x8880, RZ ;  /* 0x00008880640a7816 */ /* 0x020fca00000000ff */
[----:B------:R-:W-:-:S07]  /*4260*/  IMAD R13, R10, R91, RZ ;  /* 0x0000005b0a0d7224 */ /* 0x000fce00078e02ff */
.L_x_142:
[----:B------:R-:W-:Y:S05]  /*4270*/  BSYNC B1 ;  /* 0x0000000000017941 */ /* 0x000fea0003800000 */
.L_x_141:
[----:B------:R-:W-:Y:S01]  /*4280*/  @!P3 IMAD R75, R75, R90, R13 ;  /* 0x0000005a4b4bb224 */ /* 0x000fe200078e020d */
[----:B------:R-:W-:Y:S04]  /*4290*/  BSSY B1, `(.L_x_143) ;  /* 0x0000006000017945 */ /* 0x000fe80003800000 */
[----:B------:R0:W-:Y:S01]  /*42a0*/  @!P3 STG.E.U8 desc[UR36][R6.64+0x61], R75 ;  /* 0x0000614b0600b986 */ /* 0x0001e2000c101124 */
[----:B------:R-:W-:Y:S05]  /*42b0*/  @P5 BRA `(.L_x_144) ;  /* 0x00000000000c5947 */ /* 0x000fea0003800000 */
[----:B------:R-:W5:Y:S02]  /*42c0*/  LDG.E.U8 R100, desc[UR36][R2.64+0x68] ;  /* 0x0000682402647981 */ /* 0x000f64000c1e1100 */
[----:B-----5:R-:W-:-:S05]  /*42d0*/  PRMT R10, R100, 0x8880, RZ ;  /* 0x00008880640a7816 */ /* 0x020fca00000000ff */
[----:B------:R-:W-:-:S07]  /*42e0*/  IMAD R13, R10, R91, RZ ;  /* 0x0000005b0a0d7224 */ /* 0x000fce00078e02ff */
.L_x_144:
[----:B------:R-:W-:Y:S05]  /*42f0*/  BSYNC B1 ;  /* 0x0000000000017941 */ /* 0x000fea0003800000 */
.L_x_143:
[----:B---3--:R-:W-:Y:S01]  /*4300*/  @!P5 IMAD R11, R76, R90, R13 ;  /* 0x0000005a4c0bd224 */ /* 0x008fe200078e020d */
[----:B------:R-:W-:Y:S04]  /*4310*/  BSSY B1, `(.L_x_145) ;  /* 0x0000006000017945 */ /* 0x000fe80003800000 */
[----:B------:R3:W-:Y:S01]  /*4320*/  @!P5 STG.E.U8 desc[UR36][R4.64+0x68], R11 ;  /* 0x0000680b0400d986 */ /* 0x0007e2000c101124 */
[----:B------:R-:W-:Y:S05]  /*4330*/  @P2 BRA `(.L_x_146) ;  /* 0x00000000000c2947 */ /* 0x000fea0003800000 */
[----:B------:R-:W5:Y:S02]  /*4340*/  LDG.E.U8 R100, desc[UR36][R2.64+0x69] ;  /* 0x0000692402647981 */ /* 0x000f64000c1e1100 */
[----:B-----5:R-:W-:-:S05]  /*4350*/  PRMT R10, R100, 0x8880, RZ ;  /* 0x00008880640a7816 */ /* 0x020fca00000000ff */
[----:B------:R-:W-:-:S07]  /*4360*/  IMAD R13, R10, R91, RZ ;  /* 0x0000005b0a0d7224 */ /* 0x000fce00078e02ff */
.L_x_146:
[----:B------:R-:W-:Y:S05]  /*4370*/  BSYNC B1 ;  /* 0x0000000000017941 */ /* 0x000fea0003800000 */
.L_x_145:
        /* <DEDUP_REMOVED lines=11> */
.L_x_148:
[----:B------:R-:W-:Y:S05]  /*4430*/  BSYNC B1 ;  /* 0x0000000000017941 */ /* 0x000fea0003800000 */
.L_x_147:
[----:B---3--:R-:W-:Y:S01]  /*4440*/  @!P4 IMAD R11, R78, R90, R13 ;  /* 0x0000005a4e0bc224 */ /* 0x008fe200078e020d */
[----:B------:R-:W-:Y:S04]  /*4450*/  BSSY B1, `(.L_x_149) ;  /* 0x0000006000017945 */ /* 0x000fe80003800000 */
[----:B------:R3:W-:Y:S01]  /*4460*/  @!P4 STG.E.U8 desc[UR36][R6.64+0x68], R11 ;  /* 0x0000680b0600c986 */ /* 0x0007e2000c101124 */
[----:B------:R-:W-:Y:S05]  /*4470*/  @P3 BRA `(.L_x_150) ;  /* 0x00000000000c3947 */ /* 0x000fea0003800000 */
[----:B------:R-:W5:Y:S02]  /*4480*/  LDG.E.U8 R100, desc[UR36][R8.64+0x69] ;  /* 0x0000692408647981 */ /* 0x000f64000c1e1100 */
[----:B-----5:R-:W-:-:S05]  /*4490*/  PRMT R10, R100, 0x8880, RZ ;  /* 0x00008880640a7816 */ /* 0x020fca00000000ff */
[----:B------:R-:W-:-:S07]  /*44a0*/  IMAD R13, R10, R91, RZ ;  /* 0x0000005b0a0d7224 */ /* 0x000fce00078e02ff */
.L_x_150:
[----:B------:R-:W-:Y:S05]  /*44b0*/  BSYNC B1 ;  /* 0x0000000000017941 */ /* 0x000fea0003800000 */
.L_x_149:
[----:B------:R-:W-:Y:S01]  /*44c0*/  @!P3 IMAD R79, R79, R90, R13 ;  /* 0x0000005a4f4fb224 */ /* 0x000fe200078e020d */
[----:B------:R-:W-:Y:S04]  /*44d0*/  BSSY B1, `(.L_x_151) ;  /* 0x0000006000017945 */ /* 0x000fe80003800000 */
[----:B------:R0:W-:Y:S01]  /*44e0*/  @!P3 STG.E.U8 desc[UR36][R6.64+0x69], R79 ;  /* 0x0000694f0600b986 */ /* 0x0001e2000c101124 */
[----:B------:R-:W-:Y:S05]  /*44f0*/  @P5 BRA `(.L_x_152) ;  /* 0x00000000000c5947 */ /* 0x000fea0003800000 */
[----:B------:R-:W5:Y:S02]  /*4500*/  LDG.E.U8 R100, desc[UR36][R2.64+0x70] ;  /* 0x0000702402647981 */ /* 0x000f64000c1e1100 */
[----:B-----5:R-:W-:-:S05]  /*4510*/  PRMT R10, R100, 0x8880, RZ ;  /* 0x00008880640a7816 */ /* 0x020fca00000000ff */
[----:B------:R-:W-:-:S07]  /*4520*/  IMAD R13, R10, R91, RZ ;  /* 0x0000005b0a0d7224 */ /* 0x000fce00078e02ff */
.L_x_152:
[----:B------:R-:W-:Y:S05]  /*4530*/  BSYNC B1 ;  /* 0x0000000000017941 */ /* 0x000fea0003800000 */
.L_x_151:
[----:B---3--:R-:W-:Y:S01]  /*4540*/  @!P5 IMAD R11, R80, R90, R13 ;  /* 0x0000005a500bd224 */ /* 0x008fe200078e020d */
[----:B------:R-:W-:Y:S04]  /*4550*/  BSSY B1, `(.L_x_153) ;  /* 0x0000006000017945 */ /* 0x000fe80003800000 */
[----:B------:R3:W-:Y:S01]  /*4560*/  @!P5 STG.E.U8 desc[UR36][R4.64+0x70], R11 ;  /* 0x0000700b0400d986 */ /* 0x0007e2000c101124 */
[----:B------:R-:W-:Y:S05]  /*4570*/  @P2 BRA `(.L_x_154) ;  /* 0x00000000000c2947 */ /* 0x000fea0003800000 */
[----:B------:R-:W5:Y:S02]  /*4580*/  LDG.E.U8 R100, desc[UR36][R2.64+0x71] ;  /* 0x0000712402647981 */ /* 0x000f64000c1e1100 */
[----:B-----5:R-:W-:-:S05]  /*4590*/  PRMT R10, R100, 0x8880, RZ ;  /* 0x00008880640a7816 */ /* 0x020fca00000000ff */
[----:B------:R-:W-:-:S07]  /*45a0*/  IMAD R13, R10, R91, RZ ;  /* 0x0000005b0a0d7224 */ /* 0x000fce00078e02ff */
.L_x_154:
[----:B------:R-:W-:Y:S05]  /*45b0*/  BSYNC B1 ;  /* 0x0000000000017941 */ /* 0x000fea0003800000 */
.L_x_153:
[C---:B------:R-:W-:Y:S01]  /*45c0*/  ISETP.LT.OR P4, PT, R0.reuse, 0x71, !P0 ;  /* 0x000000710000780c */ /* 0x040fe20004781670 */
[----:B------:R-:W-:Y:S01]  /*45d0*/  @!P2 IMAD R81, R81, R90, R13 ;  /* 0x0000005a5151a224 */ /* 0x000fe200078e020d */
[----:B------:R-:W-:Y:S01]  /*45e0*/  BSSY B1, `(.L_x_155) ;  /* 0x000000a000017945 */ /* 0x000fe20003800000 */
[C---:B------:R-:W-:Y:S02]  /*45f0*/  ISETP.LT.OR P3, PT, R0.reuse, 0x72, !P0 ;  /* 0x000000720000780c */ /* 0x040fe40004761670 */
[C---:B------:R-:W-:Y:S01]  /*4600*/  ISETP.LT.OR P5, PT, R0.reuse, 0x79, !P0 ;  /* 0x000000790000780c */ /* 0x040fe200047a1670 */
[----:B------:R0:W-:Y:S01]  /*4610*/  @!P2 STG.E.U8 desc[UR36][R4.64+0x71], R81 ;  /* 0x000071510400a986 */ /* 0x0001e2000c101124 */
[C---:B------:R-:W-:Y:S02]  /*4620*/  ISETP.LT.OR P2, PT, R0.reuse, 0x79, !P1 ;  /* 0x000000790000780c */ /* 0x040fe40004f41670 */
[----:B------:R-:W-:-:S04]  /*4630*/  ISETP.LT.OR P1, PT, R0, 0x7a, !P1 ;  /* 0x0000007a0000780c */ /* 0x000fc80004f21670 */
[----:B------:R-:W-:Y:S09]  /*4640*/  @P4 BRA `(.L_x_156) ;  /* 0x00000000000c4947 */ /* 0x000ff20003800000 */
[----:B------:R-:W5:Y:S02]  /*4650*/  LDG.E.U8 R100, desc[UR36][R8.64+0x70] ;  /* 0x0000702408647981 */ /* 0x000f64000c1e1100 */
[----:B-----5:R-:W-:-:S05]  /*4660*/  PRMT R10, R100, 0x8880, RZ ;  /* 0x00008880640a7816 */ /* 0x020fca00000000ff */
[----:B------:R-:W-:-:S07]  /*4670*/  IMAD R13, R10, R91, RZ ;  /* 0x0000005b0a0d7224 */ /* 0x000fce00078e02ff */
.L_x_156:
[----:B------:R-:W-:Y:S05]  /*4680*/  BSYNC B1 ;  /* 0x0000000000017941 */ /* 0x000fea0003800000 */
.L_x_155:
[----:B---3--:R-:W-:Y:S01]  /*4690*/  @!P4 IMAD R11, R82, R90, R13 ;  /* 0x0000005a520bc224 */ /* 0x008fe200078e020d */
[----:B------:R-:W-:Y:S04]  /*46a0*/  BSSY B1, `(.L_x_157) ;  /* 0x0000006000017945 */ /* 0x000fe80003800000 */
[----:B------:R3:W-:Y:S01]  /*46b0*/  @!P4 STG.E.U8 desc[UR36][R6.64+0x70], R11 ;  /* 0x0000700b0600c986 */ /* 0x0007e2000c101124 */
[----:B------:R-:W-:Y:S05]  /*46c0*/  @P3 BRA `(.L_x_158) ;  /* 0x00000000000c3947 */ /* 0x000fea0003800000 */
[----:B------:R-:W5:Y:S02]  /*46d0*/  LDG.E.U8 R100, desc[UR36][R8.64+0x71] ;  /* 0x0000712408647981 */ /* 0x000f64000c1e1100 */
[----:B-----5:R-:W-:-:S05]  /*46e0*/  PRMT R10, R100, 0x8880, RZ ;  /* 0x00008880640a7816 */ /* 0x020fca00000000ff */
[----:B------:R-:W-:-:S07]  /*46f0*/  IMAD R13, R10, R91, RZ ;  /* 0x0000005b0a0d7224 */ /* 0x000fce00078e02ff */
.L_x_158:
[----:B------:R-:W-:Y:S05]  /*4700*/  BSYNC B1 ;  /* 0x0000000000017941 */ /* 0x000fea0003800000 */
.L_x_157:
[----:B------:R-:W-:Y:S01]  /*4710*/  @!P3 IMAD R83, R83, R90, R13 ;  /* 0x0000005a5353b224 */ /* 0x000fe200078e020d */
[----:B------:R-:W-:Y:S04]  /*4720*/  BSSY B1, `(.L_x_159) ;  /* 0x0000006000017945 */ /* 0x000fe80003800000 */
[----:B------:R0:W-:Y:S01]  /*4730*/  @!P3 STG.E.U8 desc[UR36][R6.64+0x71], R83 ;  /* 0x000071530600b986 */ /* 0x0001e2000c101124 */
[----:B------:R-:W-:Y:S05]  /*4740*/  @P2 BRA `(.L_x_160) ;  /* 0x00000000000c2947 */ /* 0x000fea0003800000 */
[----:B------:R-:W5:Y:S02]  /*4750*/  LDG.E.U8 R100, desc[UR36][R2.64+0x78] ;  /* 0x0000782402647981 */ /* 0x000f64000c1e1100 */
[----:B-----5:R-:W-:-:S05]  /*4760*/  PRMT R10, R100, 0x8880, RZ ;  /* 0x00008880640a7816 */ /* 0x020fca00000000ff */
[----:B------:R-:W-:-:S07]  /*4770*/  IMAD R13, R10, R91, RZ ;  /* 0x0000005b0a0d7224 */ /* 0x000fce00078e02ff */
.L_x_160:
[----:B------:R-:W-:Y:S05]  /*4780*/  BSYNC B1 ;  /* 0x0000000000017941 */ /* 0x000fea0003800000 */
.L_x_159:
[----:B---3--:R-:W-:Y:S01]  /*4790*/  @!P2 IMAD R11, R84, R90, R13 ;  /* 0x0000005a540ba224 */ /* 0x008fe200078e020d */
[----:B------:R-:W-:Y:S04]  /*47a0*/  BSSY B1, `(.L_x_161) ;  /* 0x0000006000017945 */ /* 0x000fe80003800000 */
[----:B------:R3:W-:Y:S01]  /*47b0*/  @!P2 STG.E.U8 desc[UR36][R4.64+0x78], R11 ;  /* 0x0000780b0400a986 */ /* 0x0007e2000c101124 */
[----:B------:R-:W-:Y:S05]  /*47c0*/  @P1 BRA `(.L_x_162) ;  /* 0x00000000000c1947 */ /* 0x000fea0003800000 */
[----:B------:R-:W5:Y:S02]  /*47d0*/  LDG.E.U8 R100, desc[UR36][R2.64+0x79] ;  /* 0x0000792402647981 */ /* 0x000f64000c1e1100 */
[----:B-----5:R-:W-:-:S05]  /*47e0*/  PRMT R10, R100, 0x8880, RZ ;  /* 0x00008880640a7816 */ /* 0x020fca00000000ff */
[----:B------:R-:W-:-:S07]  /*47f0*/  IMAD R13, R10, R91, RZ ;  /* 0x0000005b0a0d7224 */ /* 0x000fce00078e02ff */
.L_x_162:
[----:B------:R-:W-:Y:S05]  /*4800*/  BSYNC B1 ;  /* 0x0000000000017941 */ /* 0x000fea0003800000 */
.L_x_161:
[----:B------:R-:W-:Y:S01]  /*4810*/  @!P1 IMAD R85, R85, R90, R13 ;  /* 0x0000005a55559224 */ /* 0x000fe200078e020d */
[----:B------:R-:W-:Y:S04]  /*4820*/  BSSY B1, `(.L_x_163) ;  /* 0x0000006000017945 */ /* 0x000fe80003800000 */
[----:B------:R0:W-:Y:S01]  /*4830*/  @!P1 STG.E.U8 desc[UR36][R4.64+0x79], R85 ;  /* 0x0000795504009986 */ /* 0x0001e2000c101124 */
[----:B------:R-:W-:Y:S05]  /*4840*/  @P5 BRA `(.L_x_164) ;  /* 0x00000000000c5947 */ /* 0x000fea0003800000 */
[----:B------:R-:W0:Y:S02]  /*4850*/  LDG.E.U8 R100, desc[UR36][R8.64+0x78] ;  /* 0x0000782408647981 */ /* 0x000e24000c1e1100 */
[----:B0-----:R-:W-:-:S05]  /*4860*/  PRMT R2, R100, 0x8880, RZ ;  /* 0x0000888064027816 */ /* 0x001fca00000000ff */
[----:B------:R-:W-:-:S07]  /*4870*/  IMAD R13, R2, R91, RZ ;  /* 0x0000005b020d7224 */ /* 0x000fce00078e02ff */
.L_x_164:
[----:B------:R-:W-:Y:S05]  /*4880*/  BSYNC B1 ;  /* 0x0000000000017941 */ /* 0x000fea0003800000 */
.L_x_163:
[----:B0-----:R-:W-:Y:S01]  /*4890*/  @!P5 IMAD R3, R86, R90, R13 ;  /* 0x0000005a5603d224 */ /* 0x001fe200078e020d */
[----:B------:R-:W-:Y:S01]  /*48a0*/  ISETP.LT.OR P0, PT, R0, 0x7a, !P0 ;  /* 0x0000007a0000780c */ /* 0x000fe20004701670 */
[----:B------:R-:W-:Y:S03]  /*48b0*/  BSSY B1, `(.L_x_165) ;  /* 0x0000006000017945 */ /* 0x000fe60003800000 */
[----:B------:R0:W-:Y:S09]  /*48c0*/  @!P5 STG.E.U8 desc[UR36][R6.64+0x78], R3 ;  /* 0x000078030600d986 */ /* 0x0001f2000c101124 */
[----:B------:R-:W-:Y:S05]  /*48d0*/  @P0 BRA `(.L_x_166) ;  /* 0x00000000000c0947 */ /* 0x000fea0003800000 */
[----:B------:R-:W5:Y:S02]  /*48e0*/  LDG.E.U8 R100, desc[UR36][R8.64+0x79] ;  /* 0x0000792408647981 */ /* 0x000f64000c1e1100 */
[----:B-----5:R-:W-:-:S05]  /*48f0*/  PRMT R0, R100, 0x8880, RZ ;  /* 0x0000888064007816 */ /* 0x020fca00000000ff */
[----:B------:R-:W-:-:S07]  /*4900*/  IMAD R13, R0, R91, RZ ;  /* 0x0000005b000d7224 */ /* 0x000fce00078e02ff */
.L_x_166:
[----:B------:R-:W-:Y:S05]  /*4910*/  BSYNC B1 ;  /* 0x0000000000017941 */ /* 0x000fea0003800000 */
.L_x_165:
[----:B------:R-:W-:Y:S01]  /*4920*/  IMAD R13, R87, R90, R13 ;  /* 0x0000005a570d7224 */ /* 0x000fe200078e020d */
[----:B------:R-:W-:Y:S06]  /*4930*/  @P0 BRA `(.L_x_167) ;  /* 0x0000000c00100947 */ /* 0x000fec0003800000 */
[----:B------:R0:W-:Y:S01]  /*4940*/  STG.E.U8 desc[UR36][R6.64+0x79], R13 ;  /* 0x0000790d06007986 */ /* 0x0001e2000c101124 */
[----:B------:R-:W-:Y:S05]  /*4950*/  BRA `(.L_x_167) ;  /* 0x0000000c00087947 */ /* 0x000fea0003800000 */
.L_x_38:
[C---:B------:R-:W-:Y:S02]  /*4960*/  ISETP.GE.AND P1, PT, R104.reuse, 0x1, PT ;  /* 0x000000016800780c */ /* 0x040fe40003f26270 */
[----:B------:R-:W-:Y:S02]  /*4970*/  ISETP.GE.AND P0, PT, R104, 0x9, PT ;  /* 0x000000096800780c */ /* 0x000fe40003f06270 */
[C---:B------:R-:W-:Y:S02]  /*4980*/  ISETP.LT.OR P4, PT, R0.reuse, 0x1, !P1 ;  /* 0x000000010000780c */ /* 0x040fe40004f81670 */
[C---:B------:R-:W-:Y:S02]  /*4990*/  ISETP.LT.OR P3, PT, R0.reuse, 0x2, !P1 ;  /* 0x000000020000780c */ /* 0x040fe40004f61670 */
[C---:B------:R-:W-:Y:S02]  /*49a0*/  ISETP.LT.OR P2, PT, R0.reuse, 0x1, !P0 ;  /* 0x000000010000780c */ /* 0x040fe40004741670 */
[----:B------:R-:W-:-:S07]  /*49b0*/  ISETP.LT.OR P5, PT, R0, 0x2, !P0 ;  /* 0x000000020000780c */ /* 0x000fce00047a1670 */
[-C--:B------:R-:W-:Y:S02]  /*49c0*/  @!P4 IMAD R3, R24, R90.reuse, RZ ;  /* 0x0000005a1803c224 */ /* 0x080fe400078e02ff */
[-C--:B------:R-:W-:Y:S02]  /*49d0*/  @!P3 IMAD R25, R25, R90.reuse, RZ ;  /* 0x0000005a1919b224 */ /* 0x080fe400078e02ff */
[-C--:B------:R-:W-:Y:S01]  /*49e0*/  @!P2 IMAD R9, R26, R90.reuse, RZ ;  /* 0x0000005a1a09a224 */ /* 0x080fe200078e02ff */
[----:B------:R0:W-:Y:S01]  /*49f0*/  @!P4 STG.E.U8 desc[UR36][R4.64], R3 ;  /* 0x000000030400c986 */ /* 0x0001e2000c101124 */
[C---:B------:R-:W-:Y:S01]  /*4a00*/  ISETP.LT.OR P4, PT, R0.reuse, 0x9, !P1 ;  /* 0x000000090000780c */ /* 0x040fe20004f81670 */
[----:B------:R-:W-:Y:S02]  /*4a10*/  @!P5 IMAD R27, R27, R90, RZ ;  /* 0x0000005a1b1bd224 */ /* 0x000fe400078e02ff */
[----:B------:R-:W-:Y:S01]  /*4a20*/  @!P3 STG.E.U8 desc[UR36][R4.64+0x1], R25 ;  /* 0x000001190400b986 */ /* 0x000fe2000c101124 */
[----:B------:R-:W-:-:S03]  /*4a30*/  ISETP.LT.OR P3, PT, R0, 0xa, !P1 ;  /* 0x0000000a0000780c */ /* 0x000fc60004f61670 */
[----:B------:R1:W-:Y:S01]  /*4a40*/  @!P2 STG.E.U8 desc[UR36][R6.64], R9 ;  /* 0x000000090600a986 */ /* 0x0003e2000c101124 */
[----:B------:R-:W-:-:S03]  /*4a50*/  ISETP.LT.OR P2, PT, R0, 0x9, !P0 ;  /* 0x000000090000780c */ /* 0x000fc60004741670 */
[----:B------:R-:W-:Y:S01]  /*4a60*/  @!P5 STG.E.U8 desc[UR36][R6.64+0x1], R27 ;  /* 0x0000011b0600d986 */ /* 0x000fe2000c101124 */
[----:B------:R-:W-:Y:S01]  /*4a70*/  ISETP.LT.OR P5, PT, R0, 0xa, !P0 ;  /* 0x0000000a0000780c */ /* 0x000fe200047a1670 */
[----:B------:R-:W-:-:S04]  /*4a80*/  @!P4 IMAD R11, R28, R90, RZ ;  /* 0x0000005a1c0bc224 */ /* 0x000fc800078e02ff */
[-C--:B------:R-:W-:Y:S01]  /*4a90*/  @!P3 IMAD R29, R29, R90.reuse, RZ ;  /* 0x0000005a1d1db224 */ /* 0x080fe200078e02ff */
[----:B------:R-:W-:Y:S01]  /*4aa0*/  @!P4 STG.E.U8 desc[UR36][R4.64+0x8], R11 ;  /* 0x0000080b0400c986 */ /* 0x000fe2000c101124 */
[----:B------:R-:W-:Y:S02]  /*4ab0*/  ISETP.LT.OR P4, PT, R0, 0x11, !P1 ;  /* 0x000000110000780c */ /* 0x000fe40004f81670 */
[-C--:B0-----:R-:W-:Y:S01]  /*4ac0*/  @!P2 IMAD R3, R30, R90.reuse, RZ ;  /* 0x0000005a1e03a224 */ /* 0x081fe200078e02ff */
[----:B------:R-:W-:Y:S01]  /*4ad0*/  @!P3 STG.E.U8 desc[UR36][R4.64+0x9], R29 ;  /* 0x0000091d0400b986 */ /* 0x000fe2000c101124 */
[C---:B------:R-:W-:Y:S02]  /*4ae0*/  ISETP.LT.OR P3, PT, R0.reuse, 0x12, !P1 ;  /* 0x000000120000780c */ /* 0x040fe40004f61670 */
[----:B------:R-:W-:Y:S01]  /*4af0*/  @!P5 IMAD R31, R31, R90, RZ ;  /* 0x0000005a1f1fd224 */ /* 0x000fe200078e02ff */
[----:B------:R0:W-:Y:S01]  /*4b00*/  @!P2 STG.E.U8 desc[UR36][R6.64+0x8], R3 ;  /* 0x000008030600a986 */ /* 0x0001e2000c101124 */
[----:B------:R-:W-:-:S03]  /*4b10*/  ISETP.LT.OR P2, PT, R0, 0x11, !P0 ;  /* 0x000000110000780c */ /* 0x000fc60004741670 */
[----:B------:R-:W-:Y:S01]  /*4b20*/  @!P5 STG.E.U8 desc[UR36][R6.64+0x9], R31 ;  /* 0x0000091f0600d986 */ /* 0x000fe2000c101124 */
[----:B------:R-:W-:Y:S01]  /*4b30*/  ISETP.LT.OR P5, PT, R0, 0x12, !P0 ;  /* 0x000000120000780c */ /* 0x000fe200047a1670 */
[----:B-1----:R-:W-:-:S04]  /*4b40*/  @!P4 IMAD R9, R32, R90, RZ ;  /* 0x0000005a2009c224 */ /* 0x002fc800078e02ff */
        /* <DEDUP_REMOVED lines=109> */
[----:B------:R1:W-:Y:S01]  /*5220*/  @!P4 STG.E.U8 desc[UR36][R4.64+0x58], R11 ;  /* 0x0000580b0400c986 */ /* 0x0003e2000c101124 */
        /* <DEDUP_REMOVED lines=13> */
[-C--:B-1----:R-:W-:Y:S01]  /*5300*/  @!P2 IMAD R11, R74, R90.reuse, RZ ;  /* 0x0000005a4a0ba224 */ /* 0x082fe200078e02ff */
[----:B------:R-:W-:Y:S01]  /*5310*/  @!P3 STG.E.U8 desc[UR36][R4.64+0x61], R73 ;  /* 0x000061490400b986 */ /* 0x000fe2000c101124 */
[C---:B------:R-:W-:Y:S02]  /*5320*/  ISETP.LT.OR P3, PT, R0.reuse, 0x6a, !P1 ;  /* 0x0000006a0000780c */ /* 0x040fe40004f61670 */
[----:B------:R-:W-:Y:S01]  /*5330*/  @!P5 IMAD R75, R75, R90, RZ ;  /* 0x0000005a4b4bd224 */ /* 0x000fe200078e02ff */
[----:B------:R1:W-:Y:S01]  /*5340*/  @!P2 STG.E.U8 desc[UR36][R6.64+0x60], R11 ;  /* 0x0000600b0600a986 */ /* 0x0003e2000c101124 */
[----:B------:R-:W-:-:S03]  /*5350*/  ISETP.LT.OR P2, PT, R0, 0x69, !P0 ;  /* 0x000000690000780c */ /* 0x000fc60004741670 */
[----:B------:R-:W-:Y:S01]  /*5360*/  @!P5 STG.E.U8 desc[UR36][R6.64+0x61], R75 ;  /* 0x0000614b0600d986 */ /* 0x000fe2000c101124 */
[----:B------:R-:W-:Y:S01]  /*5370*/  ISETP.LT.OR P5, PT, R0, 0x6a, !P0 ;  /* 0x0000006a0000780c */ /* 0x000fe200047a1670 */
[----:B0-----:R-:W-:-:S04]  /*5380*/  @!P4 IMAD R3, R76, R90, RZ ;  /* 0x0000005a4c03c224 */ /* 0x001fc800078e02ff */
[-C--:B------:R-:W-:Y:S01]  /*5390*/  @!P3 IMAD R77, R77, R90.reuse, RZ ;  /* 0x0000005a4d4db224 */ /* 0x080fe200078e02ff */
[----:B------:R0:W-:Y:S01]  /*53a0*/  @!P4 STG.E.U8 desc[UR36][R4.64+0x68], R3 ;  /* 0x000068030400c986 */ /* 0x0001e2000c101124 */
[----:B------:R-:W-:Y:S02]  /*53b0*/  ISETP.LT.OR P4, PT, R0, 0x72, !P1 ;  /* 0x000000720000780c */ /* 0x000fe40004f81670 */
[-C--:B--2---:R-:W-:Y:S01]  /*53c0*/  @!P2 IMAD R9, R78, R90.reuse, RZ ;  /* 0x0000005a4e09a224 */ /* 0x084fe200078e02ff */
[----:B------:R-:W-:Y:S01]  /*53d0*/  @!P3 STG.E.U8 desc[UR36][R4.64+0x69], R77 ;  /* 0x0000694d0400b986 */ /* 0x000fe2000c101124 */
[C---:B------:R-:W-:Y:S02]  /*53e0*/  ISETP.LT.OR P3, PT, R0.reuse, 0x71, !P1 ;  /* 0x000000710000780c */ /* 0x040fe40004f61670 */
[----:B------:R-:W-:Y:S01]  /*53f0*/  @!P5 IMAD R79, R79, R90, RZ ;  /* 0x0000005a4f4fd224 */ /* 0x000fe200078e02ff */
[----:B------:R-:W-:Y:S01]  /*5400*/  @!P2 STG.E.U8 desc[UR36][R6.64+0x68], R9 ;  /* 0x000068090600a986 */ /* 0x000fe2000c101124 */
[----:B------:R-:W-:-:S03]  /*5410*/  ISETP.LT.OR P2, PT, R0, 0x71, !P0 ;  /* 0x000000710000780c */ /* 0x000fc60004741670 */
[----:B------:R-:W-:Y:S01]  /*5420*/  @!P5 STG.E.U8 desc[UR36][R6.64+0x69], R79 ;  /* 0x0000694f0600d986 */ /* 0x000fe2000c101124 */
[----:B------:R-:W-:Y:S01]  /*5430*/  ISETP.LT.OR P5, PT, R0, 0x79, !P0 ;  /* 0x000000790000780c */ /* 0x000fe200047a1670 */
[----:B------:R-:W-:-:S04]  /*5440*/  @!P4 IMAD R81, R81, R90, RZ ;  /* 0x0000005a5151c224 */ /* 0x000fc800078e02ff */
[-C--:B-1----:R-:W-:Y:S01]  /*5450*/  @!P3 IMAD R11, R80, R90.reuse, RZ ;  /* 0x0000005a500bb224 */ /* 0x082fe200078e02ff */
[----:B------:R-:W-:Y:S01]  /*5460*/  @!P4 STG.E.U8 desc[UR36][R4.64+0x71], R81 ;  /* 0x000071510400c986 */ /* 0x000fe2000c101124 */
[C---:B------:R-:W-:Y:S02]  /*5470*/  ISETP.LT.OR P4, PT, R0.reuse, 0x72, !P0 ;  /* 0x000000720000780c */ /* 0x040fe40004781670 */
[C---:B------:R-:W-:Y:S01]  /*5480*/  ISETP.LT.OR P0, PT, R0.reuse, 0x7a, !P0 ;  /* 0x0000007a0000780c */ /* 0x040fe20004701670 */
[----:B------:R1:W-:Y:S01]  /*5490*/  @!P3 STG.E.U8 desc[UR36][R4.64+0x70], R11 ;  /* 0x0000700b0400b986 */ /* 0x0003e2000c101124 */
[----:B------:R-:W-:Y:S01]  /*54a0*/  ISETP.LT.OR P3, PT, R0, 0x79, !P1 ;  /* 0x000000790000780c */ /* 0x000fe20004f61670 */
[----:B0-----:R-:W-:Y:S01]  /*54b0*/  @!P2 IMAD R3, R82, R90, RZ ;  /* 0x0000005a5203a224 */ /* 0x001fe200078e02ff */
[----:B------:R-:W-:-:S04]  /*54c0*/  ISETP.LT.OR P1, PT, R0, 0x7a, !P1 ;  /* 0x0000007a0000780c */ /* 0x000fc80004f21670 */
[----:B------:R0:W-:Y:S03]  /*54d0*/  @!P2 STG.E.U8 desc[UR36][R6.64+0x70], R3 ;  /* 0x000070030600a986 */ /* 0x0001e6000c101124 */
[-C--:B------:R-:W-:Y:S02]  /*54e0*/  @!P4 IMAD R83, R83, R90.reuse, RZ ;  /* 0x0000005a5353c224 */ /* 0x080fe400078e02ff */
[-C--:B-1----:R-:W-:Y:S02]  /*54f0*/  @!P5 IMAD R11, R86, R90.reuse, RZ ;  /* 0x0000005a560bd224 */ /* 0x082fe400078e02ff */
[-C--:B------:R-:W-:Y:S01]  /*5500*/  @!P3 IMAD R9, R84, R90.reuse, RZ ;  /* 0x0000005a5409b224 */ /* 0x080fe200078e02ff */
[----:B------:R0:W-:Y:S01]  /*5510*/  @!P4 STG.E.U8 desc[UR36][R6.64+0x71], R83 ;  /* 0x000071530600c986 */ /* 0x0001e2000c101124 */
[-C--:B------:R-:W-:Y:S02]  /*5520*/  @!P1 IMAD R85, R85, R90.reuse, RZ ;  /* 0x0000005a55559224 */ /* 0x080fe400078e02ff */
[----:B------:R-:W-:Y:S01]  /*5530*/  @!P0 IMAD R87, R87, R90, RZ ;  /* 0x0000005a57578224 */ /* 0x000fe200078e02ff */
[----:B------:R0:W-:Y:S04]  /*5540*/  @!P3 STG.E.U8 desc[UR36][R4.64+0x78], R9 ;  /* 0x000078090400b986 */ /* 0x0001e8000c101124 */
[----:B------:R0:W-:Y:S04]  /*5550*/  @!P1 STG.E.U8 desc[UR36][R4.64+0x79], R85 ;  /* 0x0000795504009986 */ /* 0x0001e8000c101124 */
[----:B------:R0:W-:Y:S04]  /*5560*/  @!P5 STG.E.U8 desc[UR36][R6.64+0x78], R11 ;  /* 0x0000780b0600d986 */ /* 0x0001e8000c101124 */
[----:B------:R0:W-:Y:S02]  /*5570*/  @!P0 STG.E.U8 desc[UR36][R6.64+0x79], R87 ;  /* 0x0000795706008986 */ /* 0x0001e4000c101124 */
.L_x_167:
[----:B------:R-:W-:Y:S05]  /*5580*/  BSYNC B0 ;  /* 0x0000000000007941 */ /* 0x000fea0003800000 */
.L_x_37:
[----:B0-----:R-:W2:Y:S01]  /*5590*/  LDL.64 R2, [R1] ;  /* 0x0000000001027983 */ /* 0x001ea20000100a00 */
[----:B------:R-:W-:Y:S01]  /*55a0*/  ULDC.64 UR4, c[0x0][0x650] ;  /* 0x0001940000047ab9 */ /* 0x000fe20000000a00 */
[----:B------:R0:W-:Y:S01]  /*55b0*/  SYNCS.ARRIVE.TRANS64.A1T0 RZ, [R98+UR47], RZ ;  /* 0x000000ff62ff79a7 */ /* 0x0001e2000810002f */
[----:B------:R-:W-:Y:S01]  /*55c0*/  PRMT R0, RZ, 0x7610, R0 ;  /* 0x00007610ff007816 */ /* 0x000fe20000000000 */
[----:B------:R-:W-:Y:S02]  /*55d0*/  IMAD.MOV.U32 R19, RZ, RZ, -0x1 ;  /* 0xffffffffff137424 */ /* 0x000fe400078e00ff */
[----:B------:R-:W-:Y:S01]  /*55e0*/  IMAD.MOV.U32 R22, RZ, RZ, -0x1 ;  /* 0xffffffffff167424 */ /* 0x000fe200078e00ff */
[----:B--2---:R-:W-:-:S04]  /*55f0*/  LEA R18, P0, R2, R18, 0x1 ;  /* 0x0000001202127211 */ /* 0x004fc800078008ff */
[----:B------:R-:W-:Y:S01]  /*5600*/  LEA.HI.X R17, R2, R17, R23, 0x1, P0 ;  /* 0x0000001102117211 */ /* 0x000fe200000f0c17 */
[----:B------:R-:W-:Y:S01]  /*5610*/  IMAD.MOV.U32 R2, RZ, RZ, -0x1 ;  /* 0xffffffffff027424 */ /* 0x000fe200078e00ff */
[----:B------:R-:W-:-:S04]  /*5620*/  ISETP.GE.U32.AND P0, PT, R18, UR4, PT ;  /* 0x0000000412007c0c */ /* 0x000fc8000bf06070 */
[----:B------:R-:W-:-:S13]  /*5630*/  ISETP.GE.U32.AND.EX P0, PT, R17, UR5, PT, P0 ;  /* 0x0000000511007c0c */ /* 0x000fda000bf06100 */
[----:B0-----:R-:W-:Y:S05]  /*5640*/  @P0 BRA `(.L_x_168) ;  /* 0x0000000400700947 */ /* 0x001fea0003800000 */
[----:B------:R-:W0:Y:S01]  /*5650*/  S2R R10, SR_CTAID.X ;  /* 0x00000000000a7919 */ /* 0x000e220000002500 */
[----:B------:R-:W2:Y:S01]  /*5660*/  LDC.64 R8, c[0x0][0x628] ;  /* 0x00018a00ff087b82 */ /* 0x000ea20000000a00 */
[----:B------:R-:W-:Y:S01]  /*5670*/  ULDC UR4, c[0x0][0x150] ;  /* 0x0000540000047ab9 */ /* 0x000fe20000000800 */
[----:B----4-:R-:W-:Y:S01]  /*5680*/  IMAD.MOV.U32 R6, RZ, RZ, R18 ;  /* 0x000000ffff067224 */ /* 0x010fe200078e0012 */
[----:B------:R-:W4:Y:S01]  /*5690*/  S2R R20, SR_CTAID.Y ;  /* 0x0000000000147919 */ /* 0x000f220000002600 */
[----:B------:R-:W-:-:S04]  /*56a0*/  IMAD.MOV.U32 R7, RZ, RZ, R17 ;  /* 0x000000ffff077224 */ /* 0x000fc800078e0011 */
[----:B-1----:R-:W1:Y:S08]  /*56b0*/  LDC R15, c[0x0][0x144] ;  /* 0x00005100ff0f7b82 */ /* 0x002e700000000800 */
[----:B------:R-:W1:Y:S08]  /*56c0*/  LDC R0, c[0x0][0x630] ;  /* 0x00018c00ff007b82 */ /* 0x000e700000000800 */
[----:B------:R-:W1:Y:S01]  /*56d0*/  LDC.64 R12, c[0x0][0x620] ;  /* 0x00018800ff0c7b82 */ /* 0x000e620000000a00 */
[----:B--2---:R-:W-:-:S04]  /*56e0*/  ISETP.NE.U32.AND P0, PT, R8, RZ, PT ;  /* 0x000000ff0800720c */ /* 0x004fc80003f05070 */
[----:B------:R-:W-:Y:S02]  /*56f0*/  ISETP.NE.AND.EX P0, PT, R9, RZ, PT, P0 ;  /* 0x000000ff0900720c */ /* 0x000fe40003f05300 */
[----:B0-----:R-:W-:-:S05]  /*5700*/  I2FP.F32.U32 R2, R10 ;  /* 0x0000000a00027245 */ /* 0x001fca0000201000 */
[----:B------:R-:W-:-:S04]  /*5710*/  FMUL R2, R2, UR4 ;  /* 0x0000000402027c20 */ /* 0x000fc80008400000 */
[----:B------:R0:W2:Y:S02]  /*5720*/  F2I.U32.TRUNC.NTZ R14, R2 ;  /* 0x00000002000e7305 */ /* 0x0000a4000020f000 */
[----:B----4-:R-:W-:Y:S05]  /*5730*/  @!P0 BRA `(.L_x_169) ;  /* 0x0000000000288947 */ /* 0x010fea0003800000 */
[----:B------:R-:W4:Y:S02]  /*5740*/  LDC R3, c[0x0][0x634] ;  /* 0x00018d00ff037b82 */ /* 0x000f240000000800 */
[----:B----4-:R-:W-:-:S05]  /*5750*/  IADD3 R7, P0, R18, R3, RZ ;  /* 0x0000000312077210 */ /* 0x010fca0007f1e0ff */
[----:B---3--:R-:W-:-:S04]  /*5760*/  IMAD.X R11, RZ, RZ, R17, P0 ;  /* 0x000000ffff0b7224 */ /* 0x008fc800000e0611 */
[----:B0-----:R-:W-:-:S04]  /*5770*/  IMAD.WIDE.U32 R2, R11, R8, RZ ;  /* 0x000000080b027225 */ /* 0x001fc800078e00ff */
[----:B------:R-:W-:-:S04]  /*5780*/  IMAD.WIDE.U32 R4, P0, R7, R9, R2 ;  /* 0x0000000907047225 */ /* 0x000fc80007800002 */
[----:B------:R-:W-:-:S04]  /*5790*/  IMAD.WIDE.U32 R2, R7, R8, RZ ;  /* 0x0000000807027225 */ /* 0x000fc800078e00ff */
[----:B------:R-:W-:Y:S01]  /*57a0*/  IMAD.X R7, RZ, RZ, RZ, P0 ;  /* 0x000000ffff077224 */ /* 0x000fe200000e06ff */
[----:B------:R-:W-:Y:S01]  /*57b0*/  IADD3 RZ, P0, R3, R4, RZ ;  /* 0x0000000403ff7210 */ /* 0x000fe20007f1e0ff */
[----:B------:R-:W-:-:S04]  /*57c0*/  IMAD.MOV.U32 R6, RZ, RZ, R5 ;  /* 0x000000ffff067224 */ /* 0x000fc800078e0005 */
[----:B------:R-:W-:-:S08]  /*57d0*/  IMAD.WIDE.U32.X R6, R11, R9, R6, P0 ;  /* 0x000000090b067225 */ /* 0x000fd000000e0406 */
.L_x_169:
[----:B------:R-:W4:Y:S01]  /*57e0*/  LDC.64 R26, c[0x0][0x640] ;  /* 0x00019000ff1a7b82 */ /* 0x000f220000000a00 */
[-C--:B-1-3--:R-:W-:Y:S01]  /*57f0*/  SHF.R.U64 R11, R6, R0.reuse, R7 ;  /* 0x00000000060b7219 */ /* 0x08afe20000001207 */
[----:B------:R-:W-:Y:S01]  /*5800*/  IMAD.MOV.U32 R19, RZ, RZ, R17 ;  /* 0x000000ffff137224 */ /* 0x000fe200078e0011 */
[----:B------:R-:W-:Y:S01]  /*5810*/  SHF.R.U32.HI R0, RZ, R0, R7 ;  /* 0x00000000ff007219 */ /* 0x000fe20000011607 */
[----:B--2---:R-:W-:Y:S01]  /*5820*/  IMAD.MOV R14, RZ, RZ, -R14 ;  /* 0x000000ffff0e7224 */ /* 0x004fe200078e0a0e */
[----:B------:R-:W-:Y:S01]  /*5830*/  IADD3 R5, P0, RZ, -R11, RZ ;  /* 0x8000000bff057210 */ /* 0x000fe20007f1e0ff */
[----:B------:R-:W-:Y:S01]  /*5840*/  ULDC UR4, c[0x0][0x154] ;  /* 0x0000550000047ab9 */ /* 0x000fe20000000800 */
[----:B------:R-:W-:Y:S01]  /*5850*/  IMAD.MOV.U32 R7, RZ, RZ, 0x1 ;  /* 0x00000001ff077424 */ /* 0x000fe200078e00ff */
[----:B------:R-:W1:Y:S01]  /*5860*/  LDC R4, c[0x0][0x618] ;  /* 0x00018600ff047b82 */ /* 0x000e620000000800 */
[----:B------:R-:W-:Y:S02]  /*5870*/  IMAD R22, R15, R14, R10 ;  /* 0x0000000e0f167224 */ /* 0x000fe400078e020a */
[----:B------:R-:W-:-:S04]  /*5880*/  IMAD.X R3, RZ, RZ, ~R0, P0 ;  /* 0x000000ffff037224 */ /* 0x000fc800000e0e00 */
[-C--:B------:R-:W-:Y:S01]  /*5890*/  IMAD R0, R3, R12.reuse, RZ ;  /* 0x0000000c03007224 */ /* 0x080fe200078e02ff */
[----:B------:R-:W2:Y:S01]  /*58a0*/  LDC R6, c[0x0][0x608] ;  /* 0x00018200ff067b82 */ /* 0x000ea20000000800 */
[----:B0-----:R-:W-:-:S04]  /*58b0*/  IMAD.WIDE.U32 R2, R5, R12, R18 ;  /* 0x0000000c05027225 */ /* 0x001fc800078e0012 */
[----:B------:R-:W-:Y:S01]  /*58c0*/  IMAD R5, R5, R13, R0 ;  /* 0x0000000d05057224 */ /* 0x000fe200078e0200 */
[----:B------:R-:W-:Y:S02]  /*58d0*/  I2FP.F32.U32 R0, R20 ;  /* 0x0000001400007245 */ /* 0x000fe40000201000 */
[----:B------:R-:W0:Y:S01]  /*58e0*/  LDC R24, c[0x0][0x658] ;  /* 0x00019600ff187b82 */ /* 0x000e220000000800 */
[----:B------:R-:W-:Y:S01]  /*58f0*/  IMAD.IADD R3, R3, 0x1, R5 ;  /* 0x0000000103037824 */ /* 0x000fe200078e0205 */
[----:B----4-:R-:W-:Y:S01]  /*5900*/  ISETP.NE.U32.AND P0, PT, R26, RZ, PT ;  /* 0x000000ff1a00720c */ /* 0x010fe20003f05070 */
[----:B------:R-:W-:Y:S01]  /*5910*/  FMUL R0, R0, UR4 ;  /* 0x0000000400007c20 */ /* 0x000fe20008400000 */
[----:B------:R-:W-:Y:S02]  /*5920*/  IMAD.MOV.U32 R5, RZ, RZ, -0x1 ;  /* 0xffffffffff057424 */ /* 0x000fe400078e00ff */
[----:B------:R-:W-:Y:S01]  /*5930*/  ISETP.NE.AND.EX P0, PT, R27, RZ, PT, P0 ;  /* 0x000000ff1b00720c */ /* 0x000fe20003f05300 */
[----:B------:R3:W4:Y:S01]  /*5940*/  F2I.U32.TRUNC.NTZ R12, R0 ;  /* 0x00000000000c7305 */ /* 0x000722000020f000 */
[----:B------:R-:W3:Y:S01]  /*5950*/  LDC R15, c[0x0][0x148] ;  /* 0x00005200ff0f7b82 */ /* 0x000ee20000000800 */
[----:B-1----:R-:W-:-:S02]  /*5960*/  SHF.R.U64 R10, R2, R4, R3 ;  /* 0x00000004020a7219 */ /* 0x002fc40000001203 */
[----:B------:R-:W-:-:S05]  /*5970*/  SHF.R.U32.HI R3, RZ, R4, R3 ;  /* 0x00000004ff037219 */ /* 0x000fca0000011603 */
[----:B------:R-:W1:Y:S01]  /*5980*/  LDC R14, c[0x0][0x600] ;  /* 0x00018000ff0e7b82 */ /* 0x000e620000000800 */
[-CC-:B--2---:R-:W-:Y:S02]  /*5990*/  SHF.R.U64 R8, R10, R6.reuse, R3.reuse ;  /* 0x000000060a087219 */ /* 0x184fe40000001203 */
[----:B------:R-:W-:-:S05]  /*59a0*/  SHF.R.U32.HI R3, RZ, R6, R3 ;  /* 0x00000006ff037219 */ /* 0x000fca0000011603 */
[----:B------:R-:W2:Y:S01]  /*59b0*/  LDC R21, c[0x0][0x648] ;  /* 0x00019200ff157b82 */ /* 0x000ea20000000800 */
[-CC-:B0-----:R-:W-:Y:S02]  /*59c0*/  SHF.R.U64 R13, R8, R24.reuse, R3.reuse ;  /* 0x00000018080d7219 */ /* 0x181fe40000001203 */
[-C--:B------:R-:W-:Y:S02]  /*59d0*/  SHF.L.U32 R5, R5, R24.reuse, RZ ;  /* 0x0000001805057219 */ /* 0x080fe400000006ff */
[-C--:B------:R-:W-:Y:S01]  /*59e0*/  SHF.R.U32.HI R3, RZ, R24.reuse, R3 ;  /* 0x00000018ff037219 */ /* 0x080fe20000011603 */
[----:B------:R-:W-:Y:S01]  /*59f0*/  IMAD.MOV.U32 R2, RZ, RZ, R13 ;  /* 0x000000ffff027224 */ /* 0x000fe200078e000d */
[----:B------:R-:W-:Y:S01]  /*5a00*/  SHF.L.U32 R24, R7, R24, RZ ;  /* 0x0000001807187219 */ /* 0x000fe200000006ff */
[----:B------:R-:W0:Y:S01]  /*5a10*/  LDC R25, c[0x0][0x638] ;  /* 0x00018e00ff197b82 */ /* 0x000e220000000800 */
[----:B------:R-:W-:-:S07]  /*5a20*/  LOP3.LUT R19, RZ, R5, RZ, 0x33, !PT ;  /* 0x00000005ff137212 */ /* 0x000fce00078e33ff */
[----:B------:R-:W0:Y:S01]  /*5a30*/  LDC R28, c[0x0][0x610] ;  /* 0x00018400ff1c7b82 */ /* 0x000e220000000800 */
[----:B----4-:R-:W-:Y:S05]  /*5a40*/  @!P0 BRA `(.L_x_170) ;  /* 0x0000000000288947 */ /* 0x010fea0003800000 */
[----:B---3--:R-:W3:Y:S02]  /*5a50*/  LDC R0, c[0x0][0x64c] ;  /* 0x00019300ff007b82 */ /* 0x008ee40000000800 */
[----:B---3--:R-:W-:-:S05]  /*5a60*/  IADD3 R7, P0, R13, R0, RZ ;  /* 0x000000000d077210 */ /* 0x008fca0007f1e0ff */
        /* <DEDUP_REMOVED lines=8> */
.L_x_170:
[----:B------:R-:W4:Y:S01]  /*5af0*/  LDC R4, c[0x0][0x65c] ;  /* 0x00019700ff047b82 */ /* 0x000f220000000800 */
[----:B--23--:R-:W-:Y:S01]  /*5b00*/  SHF.R.U64 R0, R2, R21, R3 ;  /* 0x0000001502007219 */ /* 0x00cfe20000001203 */
[----:B-1----:R-:W-:Y:S01]  /*5b10*/  VIADD R3, R14, 0xffffffff ;  /* 0xffffffff0e037836 */ /* 0x002fe20000000000 */
[----:B------:R-:W-:Y:S01]  /*5b20*/  LOP3.LUT R19, R8, R19, RZ, 0xc0, !PT ;  /* 0x0000001308137212 */ /* 0x000fe200078ec0ff */
[----:B------:R-:W-:Y:S02]  /*5b30*/  IMAD.MOV R12, RZ, RZ, -R12 ;  /* 0x000000ffff0c7224 */ /* 0x000fe400078e0a0c */
[----:B------:R-:W-:Y:S01]  /*5b40*/  IMAD.MOV R2, RZ, RZ, -R0 ;  /* 0x000000ffff027224 */ /* 0x000fe200078e0a00 */
[----:B------:R-:W-:Y:S01]  /*5b50*/  LOP3.LUT R3, R10, R3, RZ, 0xc0, !PT ;  /* 0x000000030a037212 */ /* 0x000fe200078ec0ff */
[----:B------:R-:W-:Y:S02]  /*5b60*/  IMAD R19, R24, R0, R19 ;  /* 0x0000000018137224 */ /* 0x000fe400078e0213 */
[----:B0-----:R-:W-:-:S04]  /*5b70*/  IMAD R0, R2, R25, R13 ;  /* 0x0000001902007224 */ /* 0x001fc800078e020d */
[----:B------:R-:W-:Y:S01]  /*5b80*/  IMAD R2, R0, R14, R3 ;  /* 0x0000000e00027224 */ /* 0x000fe200078e0203 */
[----:B----4-:R-:W-:Y:S01]  /*5b90*/  ISETP.NE.AND P0, PT, R4, 0x1, PT ;  /* 0x000000010400780c */ /* 0x010fe20003f05270 */
[----:B------:R-:W-:-:S05]  /*5ba0*/  IMAD.MOV.U32 R4, RZ, RZ, 0x1 ;  /* 0x00000001ff047424 */ /* 0x000fca00078e00ff */
[----:B------:R-:W-:-:S07]  /*5bb0*/  PRMT R0, R4, 0x7610, R0 ;  /* 0x0000761004007816 */ /* 0x000fce0000000000 */
[----:B------:R-:W-:-:S04]  /*5bc0*/  @P0 IMAD R22, R15, R12, R20 ;  /* 0x0000000c0f160224 */ /* 0x000fc800078e0214 */
[----:B------:R-:W-:-:S05]  /*5bd0*/  IMAD R19, R19, R28, R22 ;  /* 0x0000001c13137224 */ /* 0x000fca00078e0216 */
[----:B------:R-:W-:Y:S02]  /*5be0*/  SEL R22, R2, R19, !P0 ;  /* 0x0000001302167207 */ /* 0x000fe40004000000 */
[----:B------:R-:W-:Y:S01]  /*5bf0*/  SEL R19, R19, R2, !P0 ;  /* 0x0000000213137207 */ /* 0x000fe20004000000 */
[----:B------:R-:W-:-:S07]  /*5c00*/  IMAD.MOV.U32 R2, RZ, RZ, R11 ;  /* 0x000000ffff027224 */ /* 0x000fce00078e000b */
.L_x_168:
[----:B------:R-:W-:Y:S02]  /*5c10*/  LOP3.LUT P0, RZ, R0, 0xff, RZ, 0xc0, !PT ;  /* 0x000000ff00ff7812 */ /* 0x000fe4000780c0ff */
[----:B------:R-:W-:-:S11]  /*5c20*/  LOP3.LUT R101, R101, 0x1, RZ, 0x3c, !PT ;  /* 0x0000000165657812 */ /* 0x000fd600078e3cff */
[----:B------:R-:W-:Y:S05]  /*5c30*/  @P0 BRA `(.L_x_171) ;  /* 0xffffffbc002c0947 */ /* 0x000fea000383ffff */
[----:B------:R-:W-:Y:S05]  /*5c40*/  EXIT ;  /* 0x000000000000794d */ /* 0x000fea0003800000 */
.L_x_18:
[----:B------:R-:W-:-:S08]  /*5c50*/  ISETP.NE.AND P0, PT, R5, RZ, PT ;  /* 0x000000ff0500720c */ /* 0x000fd00003f05270 */
[----:B0-----:R-:W0:-:S00]  /*5c60*/  USETMAXREG.DEALLOC.CTAPOOL 0x28 ;  /* 0x00000028000079c8 */ /* 0x001e0000080e0500 */
[----:B------:R-:W-:Y:S05]  /*5c70*/  @P0 EXIT ;  /* 0x000000000000094d */ /* 0x000fea0003800000 */
[----:B0-----:R-:W-:Y:S01]  /*5c80*/  LOP3.LUT P0, RZ, R8, 0xff, RZ, 0xc0, !PT ;  /* 0x000000ff08ff7812 */ /* 0x001fe2000780c0ff */
[----:B------:R-:W-:Y:S02]  /*5c90*/  IMAD.MOV.U32 R0, RZ, RZ, 0x1 ;  /* 0x00000001ff007424 */ /* 0x000fe400078e00ff */
[----:B------:R-:W-:-:S10]  /*5ca0*/  IMAD.MOV.U32 R8, RZ, RZ, RZ ;  /* 0x000000ffff087224 */ /* 0x000fd400078e00ff */
[----:B------:R-:W-:Y:S05]  /*5cb0*/  @!P0 BRA `(.L_x_172) ;  /* 0x0000000c00408947 */ /* 0x000fea0003800000 */
[----:B------:R-:W0:Y:S01]  /*5cc0*/  S2R R10, SR_CgaCtaId ;  /* 0x00000000000a7919 */ /* 0x000e220000008800 */
[----:B------:R-:W-:Y:S01]  /*5cd0*/  LOP3.LUT P0, RZ, R4, 0x1f, RZ, 0xc0, !PT ;  /* 0x0000001f04ff7812 */ /* 0x000fe2000780c0ff */
[----:B------:R-:W-:Y:S01]  /*5ce0*/  ULDC UR5, c[0x0][0x658] ;  /* 0x0001960000057ab9 */ /* 0x000fe20000000800 */
[C---:B------:R-:W-:Y:S01]  /*5cf0*/  ISETP.NE.AND P2, PT, R3.reuse, RZ, PT ;  /* 0x000000ff0300720c */ /* 0x040fe20003f45270 */
[----:B------:R-:W-:Y:S01]  /*5d00*/  UMOV UR6, 0xffffffff ;  /* 0xffffffff00067882 */ /* 0x000fe20000000000 */
[----:B------:R-:W-:Y:S01]  /*5d10*/  ISETP.NE.OR P0, PT, R3, RZ, !P0 ;  /* 0x000000ff0300720c */ /* 0x000fe20004705670 */
[----:B------:R-:W-:Y:S01]  /*5d20*/  BSSY B0, `(.L_x_172) ;  /* 0x00000c9000007945 */ /* 0x000fe20003800000 */
[----:B------:R-:W-:Y:S01]  /*5d30*/  USHF.L.U32 UR6, UR6, UR5, URZ ;  /* 0x0000000506067299 */ /* 0x000fe2000800063f */
[----:B------:R-:W-:Y:S01]  /*5d40*/  IMAD.MOV.U32 R9, RZ, RZ, 0x1 ;  /* 0x00000001ff097424 */ /* 0x000fe200078e00ff */
[----:B------:R-:W-:Y:S01]  /*5d50*/  LOP3.LUT R6, R16, 0x2, RZ, 0xfc, !PT ;  /* 0x0000000210067812 */ /* 0x000fe200078efcff */
[----:B------:R-:W-:Y:S01]  /*5d60*/  IMAD.MOV.U32 R0, RZ, RZ, 0x1 ;  /* 0x00000001ff007424 */ /* 0x000fe200078e00ff */
[----:B------:R-:W-:Y:S01]  /*5d70*/  ULDC UR4, c[0x0][0x600] ;  /* 0x0001800000047ab9 */ /* 0x000fe20000000800 */
[----:B------:R-:W-:Y:S01]  /*5d80*/  IMAD.MOV.U32 R8, RZ, RZ, RZ ;  /* 0x000000ffff087224 */ /* 0x000fe200078e00ff */
[----:B------:R-:W-:Y:S01]  /*5d90*/  UMOV UR7, 0x1 ;  /* 0x0000000100077882 */ /* 0x000fe20000000000 */
[----:B------:R-:W-:-:S02]  /*5da0*/  UIADD3 UR19, UR40, 0x1, URZ ;  /* 0x0000000128137890 */ /* 0x000fc4000fffe03f */
[----:B------:R-:W-:Y:S02]  /*5db0*/  UIADD3 UR15, UR4, -0x1, URZ ;  /* 0xffffffff040f7890 */ /* 0x000fe4000fffe03f */
[----:B------:R-:W-:Y:S02]  /*5dc0*/  USHF.L.U32 UR17, UR7, UR5, URZ ;  /* 0x0000000507117299 */ /* 0x000fe4000800063f */
[----:B------:R-:W-:Y:S01]  /*5dd0*/  ULOP3.LUT UR16, URZ, UR6, URZ, 0x33, !UPT ;  /* 0x000000063f107292 */ /* 0x000fe2000f8e333f */
[----:B------:R-:W-:Y:S01]  /*5de0*/  ULDC.64 UR20, c[0x0][0x198] ;  /* 0x0000660000147ab9 */ /* 0x000fe20000000a00 */
[C---:B0-----:R-:W-:Y:S02]  /*5df0*/  IMAD.SHL.U32 R3, R10.reuse, 0x1000, RZ ;  /* 0x000010000a037824 */ /* 0x041fe400078e00ff */
[----:B------:R-:W-:-:S03]  /*5e00*/  IMAD.SHL.U32 R10, R10, 0x40, RZ ;  /* 0x000000400a0a7824 */ /* 0x000fc600078e00ff */
[----:B------:R-:W-:Y:S02]  /*5e10*/  LOP3.LUT R3, R3, 0x1000, RZ, 0xc0, !PT ;  /* 0x0000100003037812 */ /* 0x000fe400078ec0ff */
[----:B------:R-:W-:Y:S02]  /*5e20*/  LOP3.LUT R10, R10, 0x40, RZ, 0xc0, !PT ;  /* 0x000000400a0a7812 */ /* 0x000fe400078ec0ff */
[----:B------:R-:W-:-:S07]  /*5e30*/  LOP3.LUT R7, R3, 0x12200, RZ, 0xfc, !PT ;  /* 0x0001220003077812 */ /* 0x000fce00078efcff */
.L_x_184:
[----:B------:R-:W-:-:S03]  /*5e40*/  UMOV UR4, 0xffffffff ;  /* 0xffffffff00047882 */ /* 0x000fc60000000000 */
[----:B------:R-:W-:Y:S05]  /*5e50*/  BRA.DIV UR4, `(.L_x_173) ;  /* 0x0000001604e47947 */ /* 0x000fea000b800000 */
[----:B------:R-:W-:-:S13]  /*5e60*/  ELECT P6, URZ, PT ;  /* 0x00000000003f782f */ /* 0x000fda00038c0000 */
.L_x_211:
[----:B------:R-:W0:Y:S01]  /*5e70*/  LDC R3, c[0x0][0x28c] ;  /* 0x0000a300ff037b82 */ /* 0x000e220000000800 */
[----:B------:R-:W-:Y:S01]  /*5e80*/  BSSY B1, `(.L_x_174) ;  /* 0x0000039000017945 */ /* 0x000fe20003800000 */
[----:B0-----:R-:W-:-:S13]  /*5e90*/  ISETP.LT.OR P6, PT, R3, 0x1, !P6 ;  /* 0x000000010300780c */ /* 0x001fda00077c1670 */
[----:B------:R-:W-:Y:S05]  /*5ea0*/  @P6 BRA `(.L_x_175) ;  /* 0x0000000000d86947 */ /* 0x000fea0003800000 */
[----:B------:R-:W-:Y:S02]  /*5eb0*/  IMAD R22, R22, 0x80, R10 ;  /* 0x0000008016167824 */ /* 0x000fe400078e020a */
[----:B------:R-:W-:Y:S02]  /*5ec0*/  IMAD.SHL.U32 R19, R19, 0x40, RZ ;  /* 0x0000004013137824 */ /* 0x000fe400078e00ff */
[----:B------:R-:W-:Y:S02]  /*5ed0*/  IMAD.MOV.U32 R14, RZ, RZ, RZ ;  /* 0x000000ffff0e7224 */ /* 0x000fe400078e00ff */
[----:B------:R-:W-:Y:S02]  /*5ee0*/  IMAD.U32 R15, RZ, RZ, UR19 ;  /* 0x00000013ff0f7e24 */ /* 0x000fe4000f8e00ff */
[----:B------:R-:W-:Y:S02]  /*5ef0*/  IMAD.MOV.U32 R3, RZ, RZ, R0 ;  /* 0x000000ffff037224 */ /* 0x000fe400078e0000 */
[----:B------:R-:W-:-:S07]  /*5f00*/  IMAD.MOV.U32 R4, RZ, RZ, R8 ;  /* 0x000000ffff047224 */ /* 0x000fce00078e0008 */
.L_x_179:
[----:B------:R-:W0:Y:S01]  /*5f10*/  S2R R12, SR_CgaCtaId ;  /* 0x00000000000c7919 */ /* 0x000e220000008800 */
[----:B------:R-:W-:Y:S01]  /*5f20*/  MOV R5, 0x400 ;  /* 0x0000040000057802 */ /* 0x000fe20000000f00 */
[----:B------:R-:W1:Y:S03]  /*5f30*/  @!P2 LDC R11, c[0x0][0x500] ;  /* 0x00014000ff0bab82 */ /* 0x000e660000000800 */
[----:B0-----:R-:W-:Y:S02]  /*5f40*/  LEA R13, R12, R5, 0x18 ;  /* 0x000000050c0d7211 */ /* 0x001fe400078ec0ff */
[----:B------:R-:W-:-:S03]  /*5f50*/  SHF.L.U32 R5, R3, 0x1f, RZ ;  /* 0x0000001f03057819 */ /* 0x000fc600000006ff */
[----:B------:R-:W-:-:S04]  /*5f60*/  IMAD R12, R4, 0x8, R13 ;  /* 0x00000008040c7824 */ /* 0x000fc800078e020d */
[----:B------:R-:W0:Y:S02]  /*5f70*/  SYNCS.PHASECHK.TRANS64.TRYWAIT P1, [R12+URZ+0x90], R5 ;  /* 0x000090050c0075a7 */ /* 0x000e24000802017f */
[----:B01----:R-:W-:Y:S05]  /*5f80*/  @!P1 BRA `(.L_x_176) ;  /* 0x0000001400b89947 */ /* 0x003fea0003800000 */
.L_x_212:
[----:B0-----:R-:W-:Y:S01]  /*5f90*/  PRMT R5, R6, 0x9910, RZ ;  /* 0x0000991006057816 */ /* 0x001fe200000000ff */
[----:B------:R0:W-:Y:S03]  /*5fa0*/  @!P2 SYNCS.ARRIVE.TRANS64 RZ, [R12+URZ], R11 ;  /* 0x0000000b0cffa9a7 */ /* 0x0001e6000800003f */
[----:B------:R-:W-:-:S13]  /*5fb0*/  ISETP.NE.AND P1, PT, R5, 0x2, PT ;  /* 0x000000020500780c */ /* 0x000fda0003f25270 */
[----:B0-----:R-:W-:Y:S05]  /*5fc0*/  @P1 BRA `(.L_x_177) ;  /* 0x0000000000041947 */ /* 0x001fea0003800000 */
[----:B------:R-:W-:Y:S01]  /*5fd0*/  BPT.TRAP 0x1 ;  /* 0x000000040000795c */ /* 0x000fe20000300000 */
.L_x_177:
[----:B------:R-:W-:Y:S05]  /*5fe0*/  @P0 BRA `(.L_x_178) ;  /* 0x0000000000040947 */ /* 0x000fea0003800000 */
[----:B------:R-:W-:Y:S01]  /*5ff0*/  BPT.TRAP 0x1 ;  /* 0x000000040000795c */ /* 0x000fe20000300000 */
.L_x_178:
[----:B------:R-:W-:Y:S01]  /*6000*/  R2UR UR13, R13 ;  /* 0x000000000d0d72ca */ /* 0x000fe200000e0000 */
[----:B------:R-:W-:Y:S01]  /*6010*/  IMAD R13, R4, 0x1000, R13 ;  /* 0x00001000040d7824 */ /* 0x000fe200078e020d */
[----:B------:R-:W-:Y:S01]  /*6020*/  R2UR UR9, R12 ;  /* 0x000000000c0972ca */ /* 0x000fe200000e0000 */
[C---:B------:R-:W-:Y:S01]  /*6030*/  IMAD R5, R4.reuse, 0x2000, R7 ;  /* 0x0000200004057824 */ /* 0x040fe200078e0207 */
[----:B------:R-:W-:Y:S01]  /*6040*/  UIADD3 UR4, UP0, UR20, 0xf0, URZ ;  /* 0x000000f014047890 */ /* 0x000fe2000ff1e03f */
[----:B------:R-:W-:Y:S01]  /*6050*/  VIADD R15, R15, 0xffffffff ;  /* 0xffffffff0f0f7836 */ /* 0x000fe20000000000 */
[----:B------:R-:W-:Y:S01]  /*6060*/  R2UR UR5, R13 ;  /* 0x000000000d0572ca */ /* 0x000fe200000e0000 */
[----:B------:R-:W-:Y:S01]  /*6070*/  UIADD3 UR22, UP1, UR20, 0x1f0, URZ ;  /* 0x000001f014167890 */ /* 0x000fe2000ff3e03f */
[----:B------:R-:W-:Y:S01]  /*6080*/  R2UR UR8, R5 ;  /* 0x00000000050872ca */ /* 0x000fe200000e0000 */
[----:B------:R-:W-:Y:S01]  /*6090*/  VIADD R4, R4, 0x1 ;  /* 0x0000000104047836 */ /* 0x000fe20000000000 */
[----:B------:R-:W-:Y:S01]  /*60a0*/  R2UR UR11, R19 ;  /* 0x00000000130b72ca */ /* 0x000fe200000e0000 */
[----:B------:R-:W-:Y:S01]  /*60b0*/  UIADD3.X UR23, URZ, UR21, URZ, UP1, !UPT ;  /* 0x000000153f177290 */ /* 0x000fe20008ffe43f */
[----:B------:R-:W-:Y:S01]  /*60c0*/  R2UR UR10, R14 ;  /* 0x000000000e0a72ca */ /* 0x000fe200000e0000 */
[----:B------:R-:W-:Y:S01]  /*60d0*/  UMOV UR6, 0x0 ;  /* 0x0000000000067882 */ /* 0x000fe20000000000 */
[----:B------:R-:W-:Y:S01]  /*60e0*/  R2UR UR12, R2 ;  /* 0x00000000020c72ca */ /* 0x000fe200000e0000 */
[----:B------:R-:W-:Y:S01]  /*60f0*/  UMOV UR7, 0x10000000 ;  /* 0x1000000000077882 */ /* 0x000fe20000000000 */
[----:B------:R-:W-:Y:S01]  /*6100*/  R2UR UR18, R22 ;  /* 0x00000000161272ca */ /* 0x000fe200000e0000 */
[----:B------:R-:W-:Y:S01]  /*6110*/  UMOV UR24, 0x30000 ;  /* 0x0003000000187882 */ /* 0x000fe20000000000 */
[----:B------:R-:W-:Y:S01]  /*6120*/  ISETP.GT.AND P3, PT, R15, 0x1, PT ;  /* 0x000000010f00780c */ /* 0x000fe20003f64270 */
[----:B------:R-:W-:Y:S01]  /*6130*/  UIADD3 UR14, UR5, 0x200, URZ ;  /* 0x00000200050e7890 */ /* 0x000fe2000fffe03f */
[----:B------:R-:W-:Y:S01]  /*6140*/  ISETP.NE.AND P1, PT, R4, 0x12, PT ;  /* 0x000000120400780c */ /* 0x000fe20003f25270 */
[----:B------:R-:W-:Y:S01]  /*6150*/  UIADD3.X UR5, URZ, UR21, URZ, UP0, !UPT ;  /* 0x000000153f057290 */ /* 0x000fe200087fe43f */
[----:B------:R-:W-:Y:S01]  /*6160*/  VIADD R14, R14, 0x40 ;  /* 0x000000400e0e7836 */ /* 0x000fe20000000000 */
[----:B------:R-:W-:Y:S01]  /*6170*/  UIADD3 UR13, UR13, UR8, URZ ;  /* 0x000000080d0d7290 */ /* 0x000fe2000fffe03f */
[----:B------:R-:W-:-:S02]  /*6180*/  SEL R12, RZ, 0x1, P1 ;  /* 0x00000001ff0c7807 */ /* 0x000fc40000800000 */
[----:B------:R-:W-:Y:S01]  /*6190*/  UMOV UR8, UR14 ;  /* 0x0000000e00087c82 */ /* 0x000fe20008000000 */
[----:B------:R-:W-:Y:S02]  /*61a0*/  SEL R4, R4, RZ, P1 ;  /* 0x000000ff04047207 */ /* 0x000fe40000800000 */
[----:B------:R-:W-:Y:S01]  /*61b0*/  LOP3.LUT R3, R3, R12, RZ, 0x3c, !PT ;  /* 0x0000000c03037212 */ /* 0x000fe200078e3cff */
[----:B------:R0:W-:Y:S02]  /*61c0*/  UTMALDG.3D [UR8], [UR4], desc[UR6] ;  /* 0x00000608040075b4 */ /* 0x0001e40008011000 */
[----:B0-----:R-:W-:Y:S01]  /*61d0*/  UMOV UR11, UR18 ;  /* 0x00000012000b7c82 */ /* 0x001fe20008000000 */
[----:B------:R-:W-:Y:S02]  /*61e0*/  UMOV UR8, UR13 ;  /* 0x0000000d00087c82 */ /* 0x000fe40008000000 */
[----:B------:R0:W-:Y:S02]  /*61f0*/  UTMALDG.3D.MULTICAST [UR8], [UR22], UR24, desc[UR6] ;  /* 0x00000608160073b4 */ /* 0x0001e40008011818 */
[----:B0-----:R-:W-:Y:S05]  /*6200*/  @P3 BRA `(.L_x_179) ;  /* 0xfffffffc00403947 */ /* 0x001fea000383ffff */
.L_x_175:
[----:B------:R-:W-:Y:S05]  /*6210*/  BSYNC B1 ;  /* 0x0000000000017941 */ /* 0x000fea0003800000 */
.L_x_174:
[----:B------:R-:W2:Y:S01]  /*6220*/  LDL.64 R12, [R1] ;  /* 0x00000000010c7983 */ /* 0x000ea20000100a00 */
[----:B------:R-:W-:Y:S01]  /*6230*/  LOP3.LUT P4, RZ, R9, 0xff, RZ, 0xc0, !PT ;  /* 0x000000ff09ff7812 */ /* 0x000fe2000788c0ff */
[----:B------:R-:W-:Y:S01]  /*6240*/  VIADD R8, R8, UR40 ;  /* 0x0000002808087c36 */ /* 0x000fe20008000000 */
[----:B------:R-:W-:Y:S01]  /*6250*/  ULDC.64 UR4, c[0x0][0x650] ;  /* 0x0001940000047ab9 */ /* 0x000fe20000000a00 */
[----:B------:R-:W-:Y:S01]  /*6260*/  IMAD.U32 R5, RZ, RZ, UR40 ;  /* 0x00000028ff057e24 */ /* 0x000fe2000f8e00ff */
[----:B------:R-:W-:Y:S01]  /*6270*/  UISETP.GE.U32.AND UP0, UPT, UR40, 0x12, UPT ;  /* 0x000000122800788c */ /* 0x000fe2000bf06070 */
[----:B------:R-:W-:Y:S01]  /*6280*/  BSSY B1, `(.L_x_180) ;  /* 0x0000070000017945 */ /* 0x000fe20003800000 */
[----:B------:R-:W-:Y:S01]  /*6290*/  ISETP.GT.U32.AND P1, PT, R8, 0x11, PT ;  /* 0x000000110800780c */ /* 0x000fe20003f24070 */
[----:B------:R-:W-:Y:S01]  /*62a0*/  IMAD.MOV.U32 R19, RZ, RZ, -0x1 ;  /* 0xffffffffff137424 */ /* 0x000fe200078e00ff */
[----:B------:R-:W-:Y:S01]  /*62b0*/  PRMT R9, RZ, 0x7610, R9 ;  /* 0x00007610ff097816 */ /* 0x000fe20000000009 */
[----:B------:R-:W-:Y:S01]  /*62c0*/  IMAD.MOV.U32 R22, RZ, RZ, -0x1 ;  /* 0xffffffffff167424 */ /* 0x000fe200078e00ff */
[----:B------:R-:W-:-:S02]  /*62d0*/  ISETP.LT.U32.AND P1, PT, R5, 0x12, P1 ;  /* 0x000000120500780c */ /* 0x000fc40000f21070 */
[----:B------:R-:W-:Y:S01]  /*62e0*/  PLOP3.LUT P3, PT, PT, PT, UP0, 0x80, 0x0 ;  /* 0x000000000000781c */ /* 0x000fe20003f6f008 */
[----:B------:R-:W0:Y:S01]  /*62f0*/  @P4 S2R R3, SR_CgaCtaId ;  /* 0x0000000000034919 */ /* 0x000e220000008800 */
[----:B------:R-:W-:-:S04]  /*6300*/  @P4 MOV R2, 0x400 ;  /* 0x0000040000024802 */ /* 0x000fc80000000f00 */
[----:B0-----:R-:W-:Y:S01]  /*6310*/  @P4 LEA R4, R3, R2, 0x18 ;  /* 0x0000000203044211 */ /* 0x001fe200078ec0ff */
[----:B------:R-:W-:-:S03]  /*6320*/  IMAD.WIDE.U32 R2, R8, 0x38e38e39, RZ ;  /* 0x38e38e3908027825 */ /* 0x000fc600078e00ff */
[----:B------:R0:W-:Y:S01]  /*6330*/  @P4 SYNCS.ARRIVE.TRANS64.A1T0 RZ, [R4+URZ+0x158], RZ ;  /* 0x000158ff04ff49a7 */ /* 0x0001e2000810003f */
[----:B------:R-:W-:Y:S01]  /*6340*/  IMAD.MOV.U32 R2, RZ, RZ, -0x1 ;  /* 0xffffffffff027424 */ /* 0x000fe200078e00ff */
[----:B------:R-:W-:Y:S02]  /*6350*/  SHF.R.U32.HI R5, RZ, 0x2, R3 ;  /* 0x00000002ff057819 */ /* 0x000fe40000011603 */
[----:B------:R-:W-:-:S03]  /*6360*/  SEL R3, RZ, 0x1, !P1 ;  /* 0x00000001ff037807 */ /* 0x000fc60004800000 */
[----:B------:R-:W-:Y:S01]  /*6370*/  IMAD R8, R5, -0x12, R8 ;  /* 0xffffffee05087824 */ /* 0x000fe200078e0208 */
[----:B------:R-:W-:Y:S02]  /*6380*/  LOP3.LUT R0, R0, R3, RZ, 0x3c, !PT ;  /* 0x0000000300007212 */ /* 0x000fe400078e3cff */
[----:B------:R-:W-:Y:S02]  /*6390*/  PRMT R3, RZ, 0x7610, R3 ;  /* 0x00007610ff037816 */ /* 0x000fe40000000003 */
[----:B------:R-:W-:Y:S02]  /*63a0*/  @P3 LOP3.LUT R0, R0, 0x1, R5, 0x78, !PT ;  /* 0x0000000100003812 */ /* 0x000fe400078e7805 */
[----:B--2---:R-:W-:-:S04]  /*63b0*/  IADD3 R18, P4, R18, R12, RZ ;  /* 0x0000000c12127210 */ /* 0x004fc80007f9e0ff */
[----:B------:R-:W-:Y:S01]  /*63c0*/  ISETP.GE.U32.AND P1, PT, R18, UR4, PT ;  /* 0x0000000412007c0c */ /* 0x000fe2000bf26070 */
[----:B------:R-:W-:-:S05]  /*63d0*/  IMAD.X R17, R17, 0x1, R23, P4 ;  /* 0x0000000111117824 */ /* 0x000fca00020e0617 */
[----:B------:R-:W-:-:S13]  /*63e0*/  ISETP.GE.U32.AND.EX P1, PT, R17, UR5, PT, P1 ;  /* 0x0000000511007c0c */ /* 0x000fda000bf26110 */
[----:B0-----:R-:W-:Y:S05]  /*63f0*/  @P1 BRA `(.L_x_181) ;  /* 0x0000000400601947 */ /* 0x001fea0003800000 */
[----:B------:R-:W0:Y:S01]  /*6400*/  S2R R12, SR_CTAID.X ;  /* 0x00000000000c7919 */ /* 0x000e220000002500 */
[----:B------:R-:W-:Y:S01]  /*6410*/  ULDC.64 UR4, c[0x0][0x628] ;  /* 0x00018a0000047ab9 */ /* 0x000fe20000000a00 */
[----:B------:R-:W-:Y:S01]  /*6420*/  ULDC UR7, c[0x0][0x630] ;  /* 0x00018c0000077ab9 */ /* 0x000fe20000000800 */
[----:B------:R-:W-:Y:S01]  /*6430*/  ISETP.NE.U32.AND P1, PT, RZ, UR4, PT ;  /* 0x00000004ff007c0c */ /* 0x000fe2000bf25070 */
[----:B------:R-:W1:Y:S01]  /*6440*/  S2R R13, SR_CTAID.Y ;  /* 0x00000000000d7919 */ /* 0x000e620000002600 */
[----:B------:R-:W-:Y:S01]  /*6450*/  ULDC UR8, c[0x0][0x150] ;  /* 0x0000540000087ab9 */ /* 0x000fe20000000800 */
[----:B------:R-:W-:Y:S01]  /*6460*/  IMAD.MOV.U32 R2, RZ, RZ, R18 ;  /* 0x000000ffff027224 */ /* 0x000fe200078e0012 */
[----:B------:R-:W-:Y:S01]  /*6470*/  ISETP.NE.AND.EX P1, PT, RZ, UR5, PT, P1 ;  /* 0x00000005ff007c0c */ /* 0x000fe2000bf25310 */
[----:B------:R-:W-:Y:S01]  /*6480*/  IMAD.MOV.U32 R3, RZ, RZ, R17 ;  /* 0x000000ffff037224 */ /* 0x000fe200078e0011 */
[----:B0-----:R-:W-:-:S11]  /*6490*/  I2FP.F32.U32 R14, R12 ;  /* 0x0000000c000e7245 */ /* 0x001fd60000201000 */
[----:B------:R-:W-:Y:S05]  /*64a0*/  @!P1 BRA `(.L_x_182) ;  /* 0x0000000000289947 */ /* 0x000fea0003800000 */
[----:B------:R-:W-:Y:S02]  /*64b0*/  ULDC UR6, c[0x0][0x634] ;  /* 0x00018d0000067ab9 */ /* 0x000fe40000000800 */
[----:B------:R-:W-:-:S05]  /*64c0*/  IADD3 R3, P1, R18, UR6, RZ ;  /* 0x0000000612037c10 */ /* 0x000fca000ff3e0ff */
[----:B------:R-:W-:-:S04]  /*64d0*/  IMAD.X R11, RZ, RZ, R17, P1 ;  /* 0x000000ffff0b7224 */ /* 0x000fc800008e0611 */
[----:B------:R-:W-:-:S04]  /*64e0*/  IMAD.WIDE.U32 R4, R11, UR4, RZ ;  /* 0x000000040b047c25 */ /* 0x000fc8000f8e00ff */
[----:B------:R-:W-:-:S04]  /*64f0*/  IMAD.WIDE.U32 R4, P1, R3, UR5, R4 ;  /* 0x0000000503047c25 */ /* 0x000fc8000f820004 */
[----:B------:R-:W-:-:S04]  /*6500*/  IMAD.WIDE.U32 R2, R3, UR4, RZ ;  /* 0x0000000403027c25 */ /* 0x000fc8000f8e00ff */
[----:B------:R-:W-:Y:S01]  /*6510*/  IMAD.MOV.U32 R2, RZ, RZ, R5 ;  /* 0x000000ffff027224 */ /* 0x000fe200078e0005 */
[----:B------:R-:W-:Y:S01]  /*6520*/  IADD3 RZ, P3, R3, R4, RZ ;  /* 0x0000000403ff7210 */ /* 0x000fe20007f7e0ff */
[----:B------:R-:W-:-:S04]  /*6530*/  IMAD.X R3, RZ, RZ, RZ, P1 ;  /* 0x000000ffff037224 */ /* 0x000fc800008e06ff */
[----:B------:R-:W-:-:S08]  /*6540*/  IMAD.WIDE.U32.X R2, R11, UR5, R2, P3 ;  /* 0x000000050b027c25 */ /* 0x000fd000098e0402 */
.L_x_182:
[----:B------:R-:W0:Y:S01]  /*6550*/  LDC R21, c[0x0][0x65c] ;  /* 0x00019700ff157b82 */ /* 0x000e220000000800 */
[--C-:B------:R-:W-:Y:S01]  /*6560*/  SHF.R.U64 R11, R2, UR7, R3.reuse ;  /* 0x00000007020b7c19 */ /* 0x100fe20008001203 */
[----:B------:R-:W-:Y:S01]  /*6570*/  FMUL R14, R14, UR8 ;  /* 0x000000080e0e7c20 */ /* 0x000fe20008400000 */
[----:B------:R-:W-:Y:S01]  /*6580*/  SHF.R.U32.HI R2, RZ, UR7, R3 ;  /* 0x00000007ff027c19 */ /* 0x000fe20008011603 */
[----:B------:R-:W-:Y:S01]  /*6590*/  ULDC UR6, c[0x0][0x154] ;  /* 0x0000550000067ab9 */ /* 0x000fe20000000800 */
[----:B------:R-:W-:Y:S01]  /*65a0*/  IADD3 R15, P1, RZ, -R11, RZ ;  /* 0x8000000bff0f7210 */ /* 0x000fe20007f3e0ff */
[----:B------:R-:W-:Y:S01]  /*65b0*/  ULDC.64 UR4, c[0x0][0x620] ;  /* 0x0001880000047ab9 */ /* 0x000fe20000000a00 */
[----:B-1----:R-:W-:Y:S01]  /*65c0*/  I2FP.F32.U32 R3, R13 ;  /* 0x0000000d00037245 */ /* 0x002fe20000201000 */
[----:B------:R-:W1:Y:S01]  /*65d0*/  LDC R19, c[0x0][0x144] ;  /* 0x00005100ff137b82 */ /* 0x000e620000000800 */
[----:B------:R-:W2:Y:S01]  /*65e0*/  F2I.U32.TRUNC.NTZ R14, R14 ;  /* 0x0000000e000e7305 */ /* 0x000ea2000020f000 */
[----:B------:R-:W-:-:S02]  /*65f0*/  IMAD.X R2, RZ, RZ, ~R2, P1 ;  /* 0x000000ffff027224 */ /* 0x000fc400008e0e02 */
[----:B------:R-:W-:Y:S01]  /*6600*/  FMUL R4, R3, UR6 ;  /* 0x0000000603047c20 */ /* 0x000fe20008400000 */
[----:B------:R-:W-:Y:S01]  /*6610*/  IMAD.MOV.U32 R3, RZ, RZ, R17 ;  /* 0x000000ffff037224 */ /* 0x000fe200078e0011 */
[----:B------:R-:W-:Y:S01]  /*6620*/  ULDC.64 UR6, c[0x0][0x640] ;  /* 0x0001900000067ab9 */ /* 0x000fe20000000a00 */
[----:B------:R-:W-:Y:S01]  /*6630*/  IMAD R2, R2, UR4, RZ ;  /* 0x0000000402027c24 */ /* 0x000fe2000f8e02ff */
[----:B------:R-:W3:Y:S01]  /*6640*/  LDC R20, c[0x0][0x148] ;  /* 0x00005200ff147b82 */ /* 0x000ee20000000800 */
[----:B------:R-:W-:Y:S01]  /*6650*/  ISETP.NE.U32.AND P1, PT, RZ, UR6, PT ;  /* 0x00000006ff007c0c */ /* 0x000fe2000bf25070 */
[----:B------:R-:W4:Y:S01]  /*6660*/  F2I.U32.TRUNC.NTZ R4, R4 ;  /* 0x0000000400047305 */ /* 0x000f22000020f000 */
[----:B------:R-:W-:Y:S02]  /*6670*/  IMAD R5, R15, UR5, R2 ;  /* 0x000000050f057c24 */ /* 0x000fe4000f8e0202 */
[----:B------:R-:W-:Y:S01]  /*6680*/  IMAD.MOV.U32 R2, RZ, RZ, R18 ;  /* 0x000000ffff027224 */ /* 0x000fe200078e0012 */
[----:B------:R-:W-:-:S02]  /*6690*/  ISETP.NE.AND.EX P1, PT, RZ, UR7, PT, P1 ;  /* 0x00000007ff007c0c */ /* 0x000fc4000bf25310 */
[----:B0-----:R-:W-:Y:S01]  /*66a0*/  ISETP.NE.AND P4, PT, R21, 0x1, PT ;  /* 0x000000011500780c */ /* 0x001fe20003f85270 */
[----:B------:R-:W-:Y:S01]  /*66b0*/  IMAD.WIDE.U32 R2, R15, UR4, R2 ;  /* 0x000000040f027c25 */ /* 0x000fe2000f8e0002 */
[----:B------:R-:W-:-:S03]  /*66c0*/  ULDC UR4, c[0x0][0x618] ;  /* 0x0001860000047ab9 */ /* 0x000fc60000000800 */
[----:B--2---:R-:W-:Y:S02]  /*66d0*/  IMAD.MOV R14, RZ, RZ, -R14 ;  /* 0x000000ffff0e7224 */ /* 0x004fe400078e0a0e */
[----:B------:R-:W-:Y:S02]  /*66e0*/  IMAD.IADD R3, R3, 0x1, R5 ;  /* 0x0000000103037824 */ /* 0x000fe400078e0205 */
[----:B-1----:R-:W-:-:S03]  /*66f0*/  IMAD R12, R19, R14, R12 ;  /* 0x0000000e130c7224 */ /* 0x002fc600078e020c */
[--C-:B------:R-:W-:Y:S01]  /*6700*/  SHF.R.U64 R14, R2, UR4, R3.reuse ;  /* 0x00000004020e7c19 */ /* 0x100fe20008001203 */
[----:B----4-:R-:W-:Y:S01]  /*6710*/  IMAD.MOV R2, RZ, RZ, -R4 ;  /* 0x000000ffff027224 */ /* 0x010fe200078e0a04 */
[----:B------:R-:W-:Y:S01]  /*6720*/  SHF.R.U32.HI R3, RZ, UR4, R3 ;  /* 0x00000004ff037c19 */ /* 0x000fe20008011603 */
[----:B------:R-:W-:Y:S02]  /*6730*/  ULDC UR4, c[0x0][0x608] ;  /* 0x0001820000047ab9 */ /* 0x000fe40000000800 */
[----:B---3--:R-:W-:Y:S01]  /*6740*/  @P4 IMAD R12, R20, R2, R13 ;  /* 0x00000002140c4224 */ /* 0x008fe200078e020d */
[--C-:B------:R-:W-:Y:S02]  /*6750*/  SHF.R.U64 R19, R14, UR4, R3.reuse ;  /* 0x000000040e137c19 */ /* 0x100fe40008001203 */
[----:B------:R-:W-:Y:S01]  /*6760*/  SHF.R.U32.HI R2, RZ, UR4, R3 ;  /* 0x00000004ff027c19 */ /* 0x000fe20008011603 */
[----:B------:R-:W-:-:S03]  /*6770*/  ULDC UR4, c[0x0][0x658] ;  /* 0x0001960000047ab9 */ /* 0x000fc60000000800 */
[--C-:B------:R-:W-:Y:S02]  /*6780*/  SHF.R.U64 R13, R19, UR4, R2.reuse ;  /* 0x00000004130d7c19 */ /* 0x100fe40008001202 */
[----:B------:R-:W-:-:S03]  /*6790*/  SHF.R.U32.HI R2, RZ, UR4, R2 ;  /* 0x00000004ff027c19 */ /* 0x000fc60008011602 */
[----:B------:R-:W-:Y:S02]  /*67a0*/  IMAD.MOV.U32 R4, RZ, RZ, R13 ;  /* 0x000000ffff047224 */ /* 0x000fe400078e000d */
[----:B------:R-:W-:Y:S01]  /*67b0*/  IMAD.MOV.U32 R3, RZ, RZ, R2 ;  /* 0x000000ffff037224 */ /* 0x000fe200078e0002 */
[----:B------:R-:W-:Y:S06]  /*67c0*/  @!P1 BRA `(.L_x_183) ;  /* 0x00000000002c9947 */ /* 0x000fec0003800000 */
        /* <DEDUP_REMOVED lines=9> */
[----:B------:R-:W-:-:S04]  /*6860*/  IMAD.WIDE.U32.X R2, R15, UR7, R2, P3 ;  /* 0x000000070f027c25 */ /* 0x000fc800098e0402 */
[----:B------:R-:W-:-:S07]  /*6870*/  IMAD.MOV.U32 R4, RZ, RZ, R2 ;  /* 0x000000ffff047224 */ /* 0x000fce00078e0002 */
.L_x_183:
[----:B------:R-:W-:Y:S01]  /*6880*/  ULDC UR4, c[0x0][0x648] ;  /* 0x0001920000047ab9 */ /* 0x000fe20000000800 */
[----:B------:R-:W-:Y:S01]  /*6890*/  LOP3.LUT R2, R19, UR16, RZ, 0xc0, !PT ;  /* 0x0000001013027c12 */ /* 0x000fe2000f8ec0ff */
[----:B------:R-:W-:Y:S01]  /*68a0*/  ULDC UR5, c[0x0][0x610] ;  /* 0x0001840000057ab9 */ /* 0x000fe20000000800 */
[----:B------:R-:W-:Y:S01]  /*68b0*/  SHF.R.U64 R3, R4, UR4, R3 ;  /* 0x0000000404037c19 */ /* 0x000fe20008001203 */
[----:B------:R-:W-:Y:S01]  /*68c0*/  ULDC UR4, c[0x0][0x638] ;  /* 0x00018e0000047ab9 */ /* 0x000fe20000000800 */
[----:B------:R-:W-:-:S03]  /*68d0*/  LOP3.LUT R14, R14, UR15, RZ, 0xc0, !PT ;  /* 0x0000000f0e0e7c12 */ /* 0x000fc6000f8ec0ff */
[----:B------:R-:W-:Y:S02]  /*68e0*/  IMAD.MOV R4, RZ, RZ, -R3 ;  /* 0x000000ffff047224 */ /* 0x000fe400078e0a03 */
[----:B------:R-:W-:Y:S02]  /*68f0*/  IMAD R3, R3, UR17, R2 ;  /* 0x0000001103037c24 */ /* 0x000fe4000f8e0202 */
[----:B------:R-:W-:Y:S01]  /*6900*/  IMAD R13, R4, UR4, R13 ;  /* 0x00000004040d7c24 */ /* 0x000fe2000f8e020d */
[----:B------:R-:W-:Y:S01]  /*6910*/  ULDC UR4, c[0x0][0x600] ;  /* 0x0001800000047ab9 */ /* 0x000fe20000000800 */
[----:B------:R-:W-:Y:S02]  /*6920*/  IMAD R12, R3, UR5, R12 ;  /* 0x00000005030c7c24 */ /* 0x000fe4000f8e020c */
[----:B------:R-:W-:Y:S02]  /*6930*/  IMAD R13, R13, UR4, R14 ;  /* 0x000000040d0d7c24 */ /* 0x000fe4000f8e020e */
[----:B------:R-:W-:-:S02]  /*6940*/  IMAD.MOV.U32 R3, RZ, RZ, 0x1 ;  /* 0x00000001ff037424 */ /* 0x000fc400078e00ff */
[----:B------:R-:W-:Y:S01]  /*6950*/  IMAD.MOV.U32 R2, RZ, RZ, R11 ;  /* 0x000000ffff027224 */ /* 0x000fe200078e000b */
[----:B------:R-:W-:Y:S02]  /*6960*/  SEL R22, R13, R12, !P4 ;  /* 0x0000000c0d167207 */ /* 0x000fe40006000000 */
[----:B------:R-:W-:-:S07]  /*6970*/  SEL R19, R12, R13, !P4 ;  /* 0x0000000d0c137207 */ /* 0x000fce0006000000 */
.L_x_181:
[----:B------:R-:W-:Y:S05]  /*6980*/  BSYNC B1 ;  /* 0x0000000000017941 */ /* 0x000fea0003800000 */
.L_x_180:
[----:B------:R-:W-:-:S13]  /*6990*/  LOP3.LUT P1, RZ, R3, 0xff, RZ, 0xc0, !PT ;  /* 0x000000ff03ff7812 */ /* 0x000fda000782c0ff */
[----:B------:R-:W-:Y:S05]  /*69a0*/  @P1 BRA `(.L_x_184) ;  /* 0xfffffff400241947 */ /* 0x000fea000383ffff */
[----:B------:R-:W-:Y:S05]  /*69b0*/  BSYNC B0 ;  /* 0x0000000000007941 */ /* 0x000fea0003800000 */
.L_x_172:
[----:B------:R-:W-:-:S03]  /*69c0*/  UMOV UR4, 0xffffffff ;  /* 0xffffffff00047882 */ /* 0x000fc60000000000 */
[----:B------:R-:W-:Y:S05]  /*69d0*/  BRA.DIV UR4, `(.L_x_185) ;  /* 0x0000000e04387947 */ /* 0x000fea000b800000 */
[----:B------:R-:W-:-:S13]  /*69e0*/  ELECT P6, URZ, PT ;  /* 0x00000000003f782f */ /* 0x000fda00038c0000 */
.L_x_215:
[----:B------:R-:W-:Y:S04]  /*69f0*/  BSSY B0, `(.L_x_186) ;  /* 0x00000a9000007945 */ /* 0x000fe80003800000 */
[----:B------:R-:W-:Y:S05]  /*6a00*/  @!P6 BRA `(.L_x_187) ;  /* 0x00000008009ce947 */ /* 0x000fea0003800000 */
[----:B------:R-:W-:-:S04]  /*6a10*/  LOP3.LUT R16, R16, 0x2, RZ, 0xfc, !PT ;  /* 0x0000000210107812 */ /* 0x000fc800078efcff */
[----:B------:R-:W-:-:S13]  /*6a20*/  ISETP.NE.AND P0, PT, R16, 0x3, PT ;  /* 0x000000031000780c */ /* 0x000fda0003f05270 */
[----:B------:R-:W-:Y:S05]  /*6a30*/  @!P0 BRA `(.L_x_188) ;  /* 0x0000000000048947 */ /* 0x000fea0003800000 */
[----:B------:R-:W-:Y:S01]  /*6a40*/  BPT.TRAP 0x1 ;  /* 0x000000040000795c */ /* 0x000fe20000300000 */
.L_x_188:
[----:B------:R-:W0:Y:S01]  /*6a50*/  S2R R3, SR_CgaCtaId ;  /* 0x0000000000037919 */ /* 0x000e220000008800 */
[----:B------:R-:W-:-:S04]  /*6a60*/  MOV R2, 0x400 ;  /* 0x0000040000027802 */ /* 0x000fc80000000f00 */
[----:B0-----:R-:W-:Y:S02]  /*6a70*/  LEA R3, R3, R2, 0x18 ;  /* 0x0000000203037211 */ /* 0x001fe400078ec0ff */
[----:B------:R-:W-:-:S03]  /*6a80*/  SHF.L.U32 R2, R0, 0x1f, RZ ;  /* 0x0000001f00027819 */ /* 0x000fc600000006ff */
[----:B------:R-:W-:-:S04]  /*6a90*/  VIADD R3, R3, 0x90 ;  /* 0x0000009003037836 */ /* 0x000fc80000000000 */
[C---:B------:R-:W-:Y:S02]  /*6aa0*/  IMAD R7, R8.reuse, 0x8, R3 ;  /* 0x0000000808077824 */ /* 0x040fe400078e0203 */
[----:B------:R-:W-:Y:S02]  /*6ab0*/  VIADD R8, R8, 0x1 ;  /* 0x0000000108087836 */ /* 0x000fe40000000000 */
[----:B------:R-:W0:Y:S03]  /*6ac0*/  SYNCS.PHASECHK.TRANS64.TRYWAIT P0, [R7+URZ], R2 ;  /* 0x00000002070075a7 */ /* 0x000e26000800017f */
[----:B------:R-:W-:-:S04]  /*6ad0*/  ISETP.NE.AND P1, PT, R8, 0x12, PT ;  /* 0x000000120800780c */ /* 0x000fc80003f25270 */
[----:B------:R-:W-:Y:S02]  /*6ae0*/  SEL R5, RZ, 0x1, P1 ;  /* 0x00000001ff057807 */ /* 0x000fe40000800000 */
[----:B------:R-:W-:Y:S02]  /*6af0*/  SEL R8, R8, RZ, P1 ;  /* 0x000000ff08087207 */ /* 0x000fe40000800000 */
[----:B------:R-:W-:-:S03]  /*6b00*/  LOP3.LUT R5, R0, R5, RZ, 0x3c, !PT ;  /* 0x0000000500057212 */ /* 0x000fc600078e3cff */
[----:B------:R-:W-:Y:S01]  /*6b10*/  IMAD R9, R8, 0x8, R3 ;  /* 0x0000000808097824 */ /* 0x000fe200078e0203 */
[----:B------:R-:W-:Y:S01]  /*6b20*/  SHF.L.U32 R4, R5, 0x1f, RZ ;  /* 0x0000001f05047819 */ /* 0x000fe200000006ff */
[----:B0-----:R-:W-:Y:S06]  /*6b30*/  @!P0 BRA `(.L_x_189) ;  /* 0x0000000c00008947 */ /* 0x001fec0003800000 */
.L_x_216:
[----:B------:R-:W1:Y:S01]  /*6b40*/  SYNCS.PHASECHK.TRANS64.TRYWAIT P0, [R9+URZ], R4 ;  /* 0x00000004090075a7 */ /* 0x000e62000800017f */
[----:B------:R-:W-:-:S05]  /*6b50*/  VIADD R0, R8, 0x1 ;  /* 0x0000000108007836 */ /* 0x000fca0000000000 */
[----:B------:R-:W-:-:S04]  /*6b60*/  ISETP.NE.AND P1, PT, R0, 0x12, PT ;  /* 0x000000120000780c */ /* 0x000fc80003f25270 */
[----:B0-----:R-:W-:Y:S02]  /*6b70*/  SEL R2, RZ, 0x1, P1 ;  /* 0x00000001ff027807 */ /* 0x001fe40000800000 */
[----:B------:R-:W-:Y:S02]  /*6b80*/  SEL R0, R0, RZ, P1 ;  /* 0x000000ff00007207 */ /* 0x000fe40000800000 */
[----:B------:R-:W-:-:S03]  /*6b90*/  LOP3.LUT R7, R5, R2, RZ, 0x3c, !PT ;  /* 0x0000000205077212 */ /* 0x000fc600078e3cff */
[----:B------:R-:W-:Y:S01]  /*6ba0*/  IMAD R6, R0, 0x8, R3 ;  /* 0x0000000800067824 */ /* 0x000fe200078e0203 */
[----:B------:R-:W-:Y:S01]  /*6bb0*/  SHF.L.U32 R5, R7, 0x1f, RZ ;  /* 0x0000001f07057819 */ /* 0x000fe200000006ff */
[----:B-1----:R-:W-:Y:S06]  /*6bc0*/  @!P0 BRA `(.L_x_190) ;  /* 0x0000000800f08947 */ /* 0x002fec0003800000 */
.L_x_217:
[----:B------:R-:W1:Y:S01]  /*6bd0*/  SYNCS.PHASECHK.TRANS64.TRYWAIT P0, [R6+URZ], R5 ;  /* 0x00000005060075a7 */ /* 0x000e62000800017f */
[----:B------:R-:W-:-:S05]  /*6be0*/  VIADD R0, R0, 0x1 ;  /* 0x0000000100007836 */ /* 0x000fca0000000000 */
[----:B------:R-:W-:-:S04]  /*6bf0*/  ISETP.NE.AND P1, PT, R0, 0x12, PT ;  /* 0x000000120000780c */ /* 0x000fc80003f25270 */
[----:B------:R-:W-:Y:S02]  /*6c00*/  SEL R2, RZ, 0x1, P1 ;  /* 0x00000001ff027807 */ /* 0x000fe40000800000 */
[----:B------:R-:W-:Y:S02]  /*6c10*/  SEL R0, R0, RZ, P1 ;  /* 0x000000ff00007207 */ /* 0x000fe40000800000 */
[----:B------:R-:W-:-:S03]  /*6c20*/  LOP3.LUT R7, R7, R2, RZ, 0x3c, !PT ;  /* 0x0000000207077212 */ /* 0x000fc600078e3cff */
[----:B0-----:R-:W-:Y:S01]  /*6c30*/  IMAD R9, R0, 0x8, R3 ;  /* 0x0000000800097824 */ /* 0x001fe200078e0203 */
[----:B------:R-:W-:Y:S01]  /*6c40*/  SHF.L.U32 R4, R7, 0x1f, RZ ;  /* 0x0000001f07047819 */ /* 0x000fe200000006ff */
[----:B-1----:R-:W-:Y:S06]  /*6c50*/  @!P0 BRA `(.L_x_191) ;  /* 0x0000000800e08947 */ /* 0x002fec0003800000 */
.L_x_218:
        /* <DEDUP_REMOVED lines=9> */
.L_x_219:
        /* <DEDUP_REMOVED lines=9> */
.L_x_220:
        /* <DEDUP_REMOVED lines=9> */
.L_x_221:
        /* <DEDUP_REMOVED lines=9> */
.L_x_222:
        /* <DEDUP_REMOVED lines=9> */
.L_x_223:
        /* <DEDUP_REMOVED lines=9> */
.L_x_224:
        /* <DEDUP_REMOVED lines=9> */
.L_x_225:
        /* <DEDUP_REMOVED lines=9> */
.L_x_226:
        /* <DEDUP_REMOVED lines=9> */
.L_x_227:
        /* <DEDUP_REMOVED lines=9> */
.L_x_228:
        /* <DEDUP_REMOVED lines=9> */
.L_x_229:
        /* <DEDUP_REMOVED lines=9> */
.L_x_230:
        /* <DEDUP_REMOVED lines=9> */
.L_x_231:
[----:B------:R-:W1:Y:S01]  /*73b0*/  SYNCS.PHASECHK.TRANS64.TRYWAIT P0, [R6+URZ], R5 ;  /* 0x00000005060075a7 */ /* 0x000e62000800017f */
[----:B------:R-:W-:-:S05]  /*73c0*/  VIADD R0, R0, 0x1 ;  /* 0x0000000100007836 */ /* 0x000fca0000000000 */
[----:B------:R-:W-:-:S04]  /*73d0*/  ISETP.NE.AND P1, PT, R0, 0x12, PT ;  /* 0x000000120000780c */ /* 0x000fc80003f25270 */
[----:B------:R-:W-:Y:S02]  /*73e0*/  SEL R2, RZ, 0x1, P1 ;  /* 0x00000001ff027807 */ /* 0x000fe40000800000 */
[----:B------:R-:W-:Y:S02]  /*73f0*/  SEL R0, R0, RZ, P1 ;  /* 0x000000ff00007207 */ /* 0x000fe40000800000 */
[----:B------:R-:W-:Y:S01]  /*7400*/  LOP3.LUT R2, R7, R2, RZ, 0x3c, !PT ;  /* 0x0000000207027212 */ /* 0x000fe200078e3cff */
[----:B-1----:R-:W-:Y:S06]  /*7410*/  @!P0 BRA `(.L_x_205) ;  /* 0x0000000800088947 */ /* 0x002fec0003800000 */
.L_x_232:
[----:B------:R-:W-:Y:S01]  /*7420*/  IMAD R3, R0, 0x8, R3 ;  /* 0x0000000800037824 */ /* 0x000fe200078e0203 */
[----:B------:R-:W-:-:S07]  /*7430*/  SHF.L.U32 R0, R2, 0x1f, RZ ;  /* 0x0000001f02007819 */ /* 0x000fce00000006ff */
.L_x_206:
[----:B--2---:R2:W3:Y:S02]  /*7440*/  SYNCS.PHASECHK.TRANS64.TRYWAIT P0, [R3+URZ], R0 ;  /* 0x00000000030075a7 */ /* 0x0044e4000800017f */
[----:B---3--:R-:W-:Y:S05]  /*7450*/  @!P0 NANOSLEEP.SYNCS 0x989680 ;  /* 0x009896800000895d */ /* 0x008fea0003900000 */
[----:B------:R-:W3:Y:S02]  /*7460*/  @!P0 SYNCS.PHASECHK.TRANS64 P0, [R3+URZ], R0 ;  /* 0x00000000030085a7 */ /* 0x000ee4000800007f */
[----:B---3--:R-:W-:Y:S05]  /*7470*/  @!P0 BRA `(.L_x_206) ;  /* 0xfffffffc00f08947 */ /* 0x008fea000383ffff */
.L_x_187:
[----:B------:R-:W-:Y:S05]  /*7480*/  BSYNC B0 ;  /* 0x0000000000007941 */ /* 0x000fea0003800000 */
.L_x_186:
[----:B------:R-:W-:Y:S05]  /*7490*/  EXIT ;  /* 0x000000000000794d */ /* 0x000fea0003800000 */
.L_x_20:
[----:B-1----:R1:W2:Y:S02]  /*74a0*/  SYNCS.PHASECHK.TRANS64.TRYWAIT P0, [R97+URZ], R0 ;  /* 0x00000000610075a7 */ /* 0x0022a4000800017f */
[----:B--2---:R-:W-:Y:S05]  /*74b0*/  @!P0 NANOSLEEP.SYNCS 0x989680 ;  /* 0x009896800000895d */ /* 0x004fea0003900000 */
[----:B------:R-:W2:Y:S02]  /*74c0*/  @!P0 SYNCS.PHASECHK.TRANS64 P0, [R97+URZ], R0 ;  /* 0x00000000610085a7 */ /* 0x000ea4000800007f */
[----:B--2---:R-:W-:Y:S05]  /*74d0*/  @!P0 BRA `(.L_x_20) ;  /* 0xfffffffc00f08947 */ /* 0x004fea000383ffff */
[----:B------:R-:W-:Y:S05]  /*74e0*/  BRA `(.L_x_207) ;  /* 0xffffffa400147947 */ /* 0x000fea000383ffff */
.L_x_25:
[----:B--2---:R2:W3:Y:S02]  /*74f0*/  SYNCS.PHASECHK.TRANS64.TRYWAIT P1, [R3+URZ], R0 ;  /* 0x00000000030075a7 */ /* 0x0044e4000802017f */
[----:B---3--:R-:W-:Y:S05]  /*7500*/  @!P1 NANOSLEEP.SYNCS 0x989680 ;  /* 0x009896800000995d */ /* 0x008fea0003900000 */
[----:B------:R-:W3:Y:S02]  /*7510*/  @!P1 SYNCS.PHASECHK.TRANS64 P1, [R3+URZ], R0 ;  /* 0x00000000030095a7 */ /* 0x000ee4000802007f */
[----:B---3--:R-:W-:Y:S05]  /*7520*/  @!P1 BRA `(.L_x_25) ;  /* 0xfffffffc00f09947 */ /* 0x008fea000383ffff */
[----:B------:R-:W-:Y:S05]  /*7530*/  BRA `(.L_x_24) ;  /* 0xffffffa4007c7947 */ /* 0x000fea000383ffff */
.L_x_30:
[----:B--2---:R-:W-:-:S04]  /*7540*/  IMAD.U32 R5, RZ, RZ, UR4 ;  /* 0x00000004ff057e24 */ /* 0x004fc8000f8e00ff */
[----:B------:R2:W3:Y:S03]  /*7550*/  SYNCS.PHASECHK.TRANS64.TRYWAIT P1, [R5+URZ], R4 ;  /* 0x00000004050075a7 */ /* 0x0004e6000802017f */
[----:B---3--:R-:W-:Y:S05]  /*7560*/  @!P1 NANOSLEEP.SYNCS 0x989680 ;  /* 0x009896800000995d */ /* 0x008fea0003900000 */
[----:B------:R-:W3:Y:S02]  /*7570*/  @!P1 SYNCS.PHASECHK.TRANS64 P1, [R5+URZ], R4 ;  /* 0x00000004050095a7 */ /* 0x000ee4000802007f */
[----:B---3--:R-:W-:Y:S05]  /*7580*/  @!P1 BRA `(.L_x_30) ;  /* 0xfffffffc00ec9947 */ /* 0x008fea000383ffff */
[----:B------:R-:W-:Y:S05]  /*7590*/  BRA `(.L_x_29) ;  /* 0xffffffa400f47947 */ /* 0x000fea000383ffff */
.L_x_36:
[----:B-1----:R1:W2:Y:S02]  /*75a0*/  SYNCS.PHASECHK.TRANS64.TRYWAIT P0, [R97+URZ+0x10], R0 ;  /* 0x00001000610075a7 */ /* 0x0022a4000800017f */
[----:B--2---:R-:W-:Y:S05]  /*75b0*/  @!P0 NANOSLEEP.SYNCS 0x989680 ;  /* 0x009896800000895d */ /* 0x004fea0003900000 */
[----:B------:R-:W2:Y:S02]  /*75c0*/  @!P0 SYNCS.PHASECHK.TRANS64 P0, [R97+URZ+0x10], R0 ;  /* 0x00001000610085a7 */ /* 0x000ea4000800007f */
[----:B--2---:R-:W-:Y:S05]  /*75d0*/  @!P0 BRA `(.L_x_36) ;  /* 0xfffffffc00f08947 */ /* 0x004fea000383ffff */
[----:B------:R-:W-:Y:S05]  /*75e0*/  BRA `(.L_x_208) ;  /* 0xffffffac00007947 */ /* 0x000fea000383ffff */
.L_x_173:
[----:B------:R-:W-:Y:S01]  /*75f0*/  BSSY B1, `(.L_x_209) ;  /* 0x0000006000017945 */ /* 0x000fe20003800000 */
[----:B------:R-:W-:-:S07]  /*7600*/  IMAD.MOV.U32 R15, RZ, RZ, -0x1 ;  /* 0xffffffffff0f7424 */ /* 0x000fce00078e00ff */
[----:B-----5:R-:W-:Y:S05]  /*7610*/  WARPSYNC.COLLECTIVE R15, `(.L_x_210) ;  /* 0x000000000f0c7348 */ /* 0x020fea0003c00000 */
[----:B------:R-:W-:Y:S02]  /*7620*/  ELECT P6, UR62, PT ;  /* 0x00000000003e782f */ /* 0x000fe400038c0000 */
[----:B------:R-:W-:Y:S01]  /*7630*/  MOV R14, UR62 ;  /* 0x0000003e000e7c02 */ /* 0x000fe20008000f00 */
[----:B-----5:R-:W-:Y:S10]  /*7640*/  ENDCOLLECTIVE ;  /* 0x000000000000791b */ /* 0x020ff40003800000 */
.L_x_210:
[----:B------:R-:W-:Y:S05]  /*7650*/  BSYNC B1 ;  /* 0x0000000000017941 */ /* 0x000fea0003800000 */
.L_x_209:
[----:B------:R-:W-:Y:S05]  /*7660*/  BRA `(.L_x_211) ;  /* 0xffffffe800007947 */ /* 0x000fea000383ffff */
.L_x_176:
[----:B0-----:R0:W1:Y:S02]  /*7670*/  SYNCS.PHASECHK.TRANS64.TRYWAIT P1, [R12+URZ+0x90], R5 ;  /* 0x000090050c0075a7 */ /* 0x001064000802017f */
[----:B-1----:R-:W-:Y:S05]  /*7680*/  @!P1 NANOSLEEP.SYNCS 0x989680 ;  /* 0x009896800000995d */ /* 0x002fea0003900000 */
[----:B------:R-:W1:Y:S02]  /*7690*/  @!P1 SYNCS.PHASECHK.TRANS64 P1, [R12+URZ+0x90], R5 ;  /* 0x000090050c0095a7 */ /* 0x000e64000802007f */
[----:B-1----:R-:W-:Y:S05]  /*76a0*/  @!P1 BRA `(.L_x_176) ;  /* 0xfffffffc00f09947 */ /* 0x002fea000383ffff */
[----:B------:R-:W-:Y:S05]  /*76b0*/  BRA `(.L_x_212) ;  /* 0xffffffe800347947 */ /* 0x000fea000383ffff */
.L_x_185:
[----:B------:R-:W-:Y:S01]  /*76c0*/  BSSY B0, `(.L_x_213) ;  /* 0x0000006000007945 */ /* 0x000fe20003800000 */
[----:B------:R-:W-:-:S07]  /*76d0*/  IMAD.MOV.U32 R15, RZ, RZ, -0x1 ;  /* 0xffffffffff0f7424 */ /* 0x000fce00078e00ff */
[----:B-----5:R-:W-:Y:S05]  /*76e0*/  WARPSYNC.COLLECTIVE R15, `(.L_x_214) ;  /* 0x000000000f0c7348 */ /* 0x020fea0003c00000 */
[----:B------:R-:W-:Y:S02]  /*76f0*/  ELECT P6, UR62, PT ;  /* 0x00000000003e782f */ /* 0x000fe400038c0000 */
[----:B------:R-:W-:Y:S01]  /*7700*/  MOV R14, UR62 ;  /* 0x0000003e000e7c02 */ /* 0x000fe20008000f00 */
[----:B-----5:R-:W-:Y:S10]  /*7710*/  ENDCOLLECTIVE ;  /* 0x000000000000791b */ /* 0x020ff40003800000 */
.L_x_214:
[----:B------:R-:W-:Y:S05]  /*7720*/  BSYNC B0 ;  /* 0x0000000000007941 */ /* 0x000fea0003800000 */
.L_x_213:
[----:B------:R-:W-:Y:S05]  /*7730*/  BRA `(.L_x_215) ;  /* 0xfffffff000ac7947 */ /* 0x000fea000383ffff */
.L_x_189:
[----:B0-----:R0:W1:Y:S02]  /*7740*/  SYNCS.PHASECHK.TRANS64.TRYWAIT P0, [R7+URZ], R2 ;  /* 0x00000002070075a7 */ /* 0x001064000800017f */
[----:B-1----:R-:W-:Y:S05]  /*7750*/  @!P0 NANOSLEEP.SYNCS 0x989680 ;  /* 0x009896800000895d */ /* 0x002fea0003900000 */
[----:B------:R-:W1:Y:S02]  /*7760*/  @!P0 SYNCS.PHASECHK.TRANS64 P0, [R7+URZ], R2 ;  /* 0x00000002070085a7 */ /* 0x000e64000800007f */
[----:B-1----:R-:W-:Y:S05]  /*7770*/  @!P0 BRA `(.L_x_189) ;  /* 0xfffffffc00f08947 */ /* 0x002fea000383ffff */
[----:B------:R-:W-:Y:S05]  /*7780*/  BRA `(.L_x_216) ;  /* 0xfffffff000ec7947 */ /* 0x000fea000383ffff */
.L_x_190:
[----:B0-----:R0:W1:Y:S02]  /*7790*/  SYNCS.PHASECHK.TRANS64.TRYWAIT P0, [R9+URZ], R4 ;  /* 0x00000004090075a7 */ /* 0x001064000800017f */
[----:B-1----:R-:W-:Y:S05]  /*77a0*/  @!P0 NANOSLEEP.SYNCS 0x989680 ;  /* 0x009896800000895d */ /* 0x002fea0003900000 */
[----:B------:R-:W1:Y:S02]  /*77b0*/  @!P0 SYNCS.PHASECHK.TRANS64 P0, [R9+URZ], R4 ;  /* 0x00000004090085a7 */ /* 0x000e64000800007f */
[----:B-1----:R-:W-:Y:S05]  /*77c0*/  @!P0 BRA `(.L_x_190) ;  /* 0xfffffffc00f08947 */ /* 0x002fea000383ffff */
[----:B------:R-:W-:Y:S05]  /*77d0*/  BRA `(.L_x_217) ;  /* 0xfffffff000fc7947 */ /* 0x000fea000383ffff */
.L_x_191:
[----:B0-----:R0:W1:Y:S02]  /*77e0*/  SYNCS.PHASECHK.TRANS64.TRYWAIT P0, [R6+URZ], R5 ;  /* 0x00000005060075a7 */ /* 0x001064000800017f */
[----:B-1----:R-:W-:Y:S05]  /*77f0*/  @!P0 NANOSLEEP.SYNCS 0x989680 ;  /* 0x009896800000895d */ /* 0x002fea0003900000 */
[----:B------:R-:W1:Y:S02]  /*7800*/  @!P0 SYNCS.PHASECHK.TRANS64 P0, [R6+URZ], R5 ;  /* 0x00000005060085a7 */ /* 0x000e64000800007f */
[----:B-1----:R-:W-:Y:S05]  /*7810*/  @!P0 BRA `(.L_x_191) ;  /* 0xfffffffc00f08947 */ /* 0x002fea000383ffff */
[----:B------:R-:W-:Y:S05]  /*7820*/  BRA `(.L_x_218) ;  /* 0xfffffff4000c7947 */ /* 0x000fea000383ffff */
.L_x_192:
[----:B0-----:R0:W1:Y:S02]  /*7830*/  SYNCS.PHASECHK.TRANS64.TRYWAIT P0, [R9+URZ], R4 ;  /* 0x00000004090075a7 */ /* 0x001064000800017f */
[----:B-1----:R-:W-:Y:S05]  /*7840*/  @!P0 NANOSLEEP.SYNCS 0x989680 ;  /* 0x009896800000895d */ /* 0x002fea0003900000 */
[----:B------:R-:W1:Y:S02]  /*7850*/  @!P0 SYNCS.PHASECHK.TRANS64 P0, [R9+URZ], R4 ;  /* 0x00000004090085a7 */ /* 0x000e64000800007f */
[----:B-1----:R-:W-:Y:S05]  /*7860*/  @!P0 BRA `(.L_x_192) ;  /* 0xfffffffc00f08947 */ /* 0x002fea000383ffff */
[----:B------:R-:W-:Y:S05]  /*7870*/  BRA `(.L_x_219) ;  /* 0xfffffff4001c7947 */ /* 0x000fea000383ffff */
.L_x_193:
[----:B0-----:R0:W1:Y:S02]  /*7880*/  SYNCS.PHASECHK.TRANS64.TRYWAIT P0, [R6+URZ], R5 ;  /* 0x00000005060075a7 */ /* 0x001064000800017f */
[----:B-1----:R-:W-:Y:S05]  /*7890*/  @!P0 NANOSLEEP.SYNCS 0x989680 ;  /* 0x009896800000895d */ /* 0x002fea0003900000 */
[----:B------:R-:W1:Y:S02]  /*78a0*/  @!P0 SYNCS.PHASECHK.TRANS64 P0, [R6+URZ], R5 ;  /* 0x00000005060085a7 */ /* 0x000e64000800007f */
[----:B-1----:R-:W-:Y:S05]  /*78b0*/  @!P0 BRA `(.L_x_193) ;  /* 0xfffffffc00f08947 */ /* 0x002fea000383ffff */
[----:B------:R-:W-:Y:S05]  /*78c0*/  BRA `(.L_x_220) ;  /* 0xfffffff4002c7947 */ /* 0x000fea000383ffff */
.L_x_194:
[----:B0-----:R0:W1:Y:S02]  /*78d0*/  SYNCS.PHASECHK.TRANS64.TRYWAIT P0, [R9+URZ], R4 ;  /* 0x00000004090075a7 */ /* 0x001064000800017f */
[----:B-1----:R-:W-:Y:S05]  /*78e0*/  @!P0 NANOSLEEP.SYNCS 0x989680 ;  /* 0x009896800000895d */ /* 0x002fea0003900000 */
[----:B------:R-:W1:Y:S02]  /*78f0*/  @!P0 SYNCS.PHASECHK.TRANS64 P0, [R9+URZ], R4 ;  /* 0x00000004090085a7 */ /* 0x000e64000800007f */
[----:B-1----:R-:W-:Y:S05]  /*7900*/  @!P0 BRA `(.L_x_194) ;  /* 0xfffffffc00f08947 */ /* 0x002fea000383ffff */
[----:B------:R-:W-:Y:S05]  /*7910*/  BRA `(.L_x_221) ;  /* 0xfffffff4003c7947 */ /* 0x000fea000383ffff */
.L_x_195:
[----:B0-----:R0:W1:Y:S02]  /*7920*/  SYNCS.PHASECHK.TRANS64.TRYWAIT P0, [R6+URZ], R5 ;  /* 0x00000005060075a7 */ /* 0x001064000800017f */
[----:B-1----:R-:W-:Y:S05]  /*7930*/  @!P0 NANOSLEEP.SYNCS 0x989680 ;  /* 0x009896800000895d */ /* 0x002fea0003900000 */
[----:B------:R-:W1:Y:S02]  /*7940*/  @!P0 SYNCS.PHASECHK.TRANS64 P0, [R6+URZ], R5 ;  /* 0x00000005060085a7 */ /* 0x000e64000800007f */
[----:B-1----:R-:W-:Y:S05]  /*7950*/  @!P0 BRA `(.L_x_195) ;  /* 0xfffffffc00f08947 */ /* 0x002fea000383ffff */
[----:B------:R-:W-:Y:S05]  /*7960*/  BRA `(.L_x_222) ;  /* 0xfffffff4004c7947 */ /* 0x000fea000383ffff */
.L_x_196:
[----:B0-----:R0:W1:Y:S02]  /*7970*/  SYNCS.PHASECHK.TRANS64.TRYWAIT P0, [R9+URZ], R4 ;  /* 0x00000004090075a7 */ /* 0x001064000800017f */
[----:B-1----:R-:W-:Y:S05]  /*7980*/  @!P0 NANOSLEEP.SYNCS 0x989680 ;  /* 0x009896800000895d */ /* 0x002fea0003900000 */
[----:B------:R-:W1:Y:S02]  /*7990*/  @!P0 SYNCS.PHASECHK.TRANS64 P0, [R9+URZ], R4 ;  /* 0x00000004090085a7 */ /* 0x000e64000800007f */
[----:B-1----:R-:W-:Y:S05]  /*79a0*/  @!P0 BRA `(.L_x_196) ;  /* 0xfffffffc00f08947 */ /* 0x002fea000383ffff */
[----:B------:R-:W-:Y:S05]  /*79b0*/  BRA `(.L_x_223) ;  /* 0xfffffff4005c7947 */ /* 0x000fea000383ffff */
.L_x_197:
[----:B0-----:R0:W1:Y:S02]  /*79c0*/  SYNCS.PHASECHK.TRANS64.TRYWAIT P0, [R6+URZ], R5 ;  /* 0x00000005060075a7 */ /* 0x001064000800017f */
[----:B-1----:R-:W-:Y:S05]  /*79d0*/  @!P0 NANOSLEEP.SYNCS 0x989680 ;  /* 0x009896800000895d */ /* 0x002fea0003900000 */
[----:B------:R-:W1:Y:S02]  /*79e0*/  @!P0 SYNCS.PHASECHK.TRANS64 P0, [R6+URZ], R5 ;  /* 0x00000005060085a7 */ /* 0x000e64000800007f */
[----:B-1----:R-:W-:Y:S05]  /*79f0*/  @!P0 BRA `(.L_x_197) ;  /* 0xfffffffc00f08947 */ /* 0x002fea000383ffff */
[----:B------:R-:W-:Y:S05]  /*7a00*/  BRA `(.L_x_224) ;  /* 0xfffffff4006c7947 */ /* 0x000fea000383ffff */
.L_x_198:
[----:B0-----:R0:W1:Y:S02]  /*7a10*/  SYNCS.PHASECHK.TRANS64.TRYWAIT P0, [R9+URZ], R4 ;  /* 0x00000004090075a7 */ /* 0x001064000800017f */
[----:B-1----:R-:W-:Y:S05]  /*7a20*/  @!P0 NANOSLEEP.SYNCS 0x989680 ;  /* 0x009896800000895d */ /* 0x002fea0003900000 */
[----:B------:R-:W1:Y:S02]  /*7a30*/  @!P0 SYNCS.PHASECHK.TRANS64 P0, [R9+URZ], R4 ;  /* 0x00000004090085a7 */ /* 0x000e64000800007f */
[----:B-1----:R-:W-:Y:S05]  /*7a40*/  @!P0 BRA `(.L_x_198) ;  /* 0xfffffffc00f08947 */ /* 0x002fea000383ffff */
[----:B------:R-:W-:Y:S05]  /*7a50*/  BRA `(.L_x_225) ;  /* 0xfffffff4007c7947 */ /* 0x000fea000383ffff */
.L_x_199:
[----:B0-----:R0:W1:Y:S02]  /*7a60*/  SYNCS.PHASECHK.TRANS64.TRYWAIT P0, [R6+URZ], R5 ;  /* 0x00000005060075a7 */ /* 0x001064000800017f */
[----:B-1----:R-:W-:Y:S05]  /*7a70*/  @!P0 NANOSLEEP.SYNCS 0x989680 ;  /* 0x009896800000895d */ /* 0x002fea0003900000 */
[----:B------:R-:W1:Y:S02]  /*7a80*/  @!P0 SYNCS.PHASECHK.TRANS64 P0, [R6+URZ], R5 ;  /* 0x00000005060085a7 */ /* 0x000e64000800007f */
[----:B-1----:R-:W-:Y:S05]  /*7a90*/  @!P0 BRA `(.L_x_199) ;  /* 0xfffffffc00f08947 */ /* 0x002fea000383ffff */
[----:B------:R-:W-:Y:S05]  /*7aa0*/  BRA `(.L_x_226) ;  /* 0xfffffff4008c7947 */ /* 0x000fea000383ffff */
.L_x_200:
[----:B0-----:R0:W1:Y:S02]  /*7ab0*/  SYNCS.PHASECHK.TRANS64.TRYWAIT P0, [R9+URZ], R4 ;  /* 0x00000004090075a7 */ /* 0x001064000800017f */
[----:B-1----:R-:W-:Y:S05]  /*7ac0*/  @!P0 NANOSLEEP.SYNCS 0x989680 ;  /* 0x009896800000895d */ /* 0x002fea0003900000 */
[----:B------:R-:W1:Y:S02]  /*7ad0*/  @!P0 SYNCS.PHASECHK.TRANS64 P0, [R9+URZ], R4 ;  /* 0x00000004090085a7 */ /* 0x000e64000800007f */
[----:B-1----:R-:W-:Y:S05]  /*7ae0*/  @!P0 BRA `(.L_x_200) ;  /* 0xfffffffc00f08947 */ /* 0x002fea000383ffff */
[----:B------:R-:W-:Y:S05]  /*7af0*/  BRA `(.L_x_227) ;  /* 0xfffffff4009c7947 */ /* 0x000fea000383ffff */
.L_x_201:
[----:B0-----:R0:W1:Y:S02]  /*7b00*/  SYNCS.PHASECHK.TRANS64.TRYWAIT P0, [R6+URZ], R5 ;  /* 0x00000005060075a7 */ /* 0x001064000800017f */
[----:B-1----:R-:W-:Y:S05]  /*7b10*/  @!P0 NANOSLEEP.SYNCS 0x989680 ;  /* 0x009896800000895d */ /* 0x002fea0003900000 */
[----:B------:R-:W1:Y:S02]  /*7b20*/  @!P0 SYNCS.PHASECHK.TRANS64 P0, [R6+URZ], R5 ;  /* 0x00000005060085a7 */ /* 0x000e64000800007f */
[----:B-1----:R-:W-:Y:S05]  /*7b30*/  @!P0 BRA `(.L_x_201) ;  /* 0xfffffffc00f08947 */ /* 0x002fea000383ffff */
[----:B------:R-:W-:Y:S05]  /*7b40*/  BRA `(.L_x_228) ;  /* 0xfffffff400ac7947 */ /* 0x000fea000383ffff */
.L_x_202:
[----:B0-----:R0:W1:Y:S02]  /*7b50*/  SYNCS.PHASECHK.TRANS64.TRYWAIT P0, [R9+URZ], R4 ;  /* 0x00000004090075a7 */ /* 0x001064000800017f */
[----:B-1----:R-:W-:Y:S05]  /*7b60*/  @!P0 NANOSLEEP.SYNCS 0x989680 ;  /* 0x009896800000895d */ /* 0x002fea0003900000 */
[----:B------:R-:W1:Y:S02]  /*7b70*/  @!P0 SYNCS.PHASECHK.TRANS64 P0, [R9+URZ], R4 ;  /* 0x00000004090085a7 */ /* 0x000e64000800007f */
[----:B-1----:R-:W-:Y:S05]  /*7b80*/  @!P0 BRA `(.L_x_202) ;  /* 0xfffffffc00f08947 */ /* 0x002fea000383ffff */
[----:B------:R-:W-:Y:S05]  /*7b90*/  BRA `(.L_x_229) ;  /* 0xfffffff400bc7947 */ /* 0x000fea000383ffff */
.L_x_203:
[----:B0-----:R0:W1:Y:S02]  /*7ba0*/  SYNCS.PHASECHK.TRANS64.TRYWAIT P0, [R6+URZ], R5 ;  /* 0x00000005060075a7 */ /* 0x001064000800017f */
[----:B-1----:R-:W-:Y:S05]  /*7bb0*/  @!P0 NANOSLEEP.SYNCS 0x989680 ;  /* 0x009896800000895d */ /* 0x002fea0003900000 */
[----:B------:R-:W1:Y:S02]  /*7bc0*/  @!P0 SYNCS.PHASECHK.TRANS64 P0, [R6+URZ], R5 ;  /* 0x00000005060085a7 */ /* 0x000e64000800007f */
[----:B-1----:R-:W-:Y:S05]  /*7bd0*/  @!P0 BRA `(.L_x_203) ;  /* 0xfffffffc00f08947 */ /* 0x002fea000383ffff */
[----:B------:R-:W-:Y:S05]  /*7be0*/  BRA `(.L_x_230) ;  /* 0xfffffff400cc7947 */ /* 0x000fea000383ffff */
.L_x_204:
[----:B0-----:R0:W1:Y:S02]  /*7bf0*/  SYNCS.PHASECHK.TRANS64.TRYWAIT P0, [R9+URZ], R4 ;  /* 0x00000004090075a7 */ /* 0x001064000800017f */
[----:B-1----:R-:W-:Y:S05]  /*7c00*/  @!P0 NANOSLEEP.SYNCS 0x989680 ;  /* 0x009896800000895d */ /* 0x002fea0003900000 */
[----:B------:R-:W1:Y:S02]  /*7c10*/  @!P0 SYNCS.PHASECHK.TRANS64 P0, [R9+URZ], R4 ;  /* 0x00000004090085a7 */ /* 0x000e64000800007f */
[----:B-1----:R-:W-:Y:S05]  /*7c20*/  @!P0 BRA `(.L_x_204) ;  /* 0xfffffffc00f08947 */ /* 0x002fea000383ffff */
[----:B------:R-:W-:Y:S05]  /*7c30*/  BRA `(.L_x_231) ;  /* 0xfffffff400dc7947 */ /* 0x000fea000383ffff */
.L_x_205:
[----:B-1----:R1:W2:Y:S02]  /*7c40*/  SYNCS.PHASECHK.TRANS64.TRYWAIT P0, [R6+URZ], R5 ;  /* 0x00000005060075a7 */ /* 0x0022a4000800017f */
[----:B--2---:R-:W-:Y:S05]  /*7c50*/  @!P0 NANOSLEEP.SYNCS 0x989680 ;  /* 0x009896800000895d */ /* 0x004fea0003900000 */
[----:B------:R-:W2:Y:S02]  /*7c60*/  @!P0 SYNCS.PHASECHK.TRANS64 P0, [R6+URZ], R5 ;  /* 0x00000005060085a7 */ /* 0x000ea4000800007f */
[----:B--2---:R-:W-:Y:S05]  /*7c70*/  @!P0 BRA `(.L_x_205) ;  /* 0xfffffffc00f08947 */ /* 0x004fea000383ffff */
[----:B------:R-:W-:Y:S05]  /*7c80*/  BRA `(.L_x_232) ;  /* 0xfffffff400e47947 */ /* 0x000fea000383ffff */
.L_x_233:
[----:B------:R-:W-:-:S00]  /*7c90*/  BRA `(.L_x_233) ;  /* 0xfffffffc00fc7947 */ /* 0x000fc0000383ffff */
[----:B------:R-:W-:-:S00]  /*7ca0*/  NOP ;  /* 0x0000000000007918 */ /* 0x000fc00000000000 */
        /* <DEDUP_REMOVED lines=13> */
.L_x_234:


//--------------------- .nv.global.init           --------------------------
	.section	.nv.global.init,"aw",@progbits
.nv.global.init:
	.type		$str$22,@object
	.size		$str$22,($str$23 - $str$22)
$str$22:
        /*0000*/ 	.byte	0x6b, 0x5f, 0x74, 0x69, 0x6c, 0x65, 0x5f, 0x63, 0x6f, 0x75, 0x6e, 0x74, 0x20, 0x3e, 0x3d, 0x20
        /*0010*/ 	.byte	0x31, 0x00
	.type		$str$23,@object
	.size		$str$23,(__unnamed_1 - $str$23)
$str$23:
        /*0012*/ 	.byte	0x2f, 0x74, 0x6d, 0x70, 0x2f, 0x63, 0x75, 0x74, 0x6c, 0x61, 0x73, 0x73, 0x5f, 0x73, 0x77, 0x65
        /*0022*/ 	.byte	0x65, 0x70, 0x5f, 0x73, 0x72, 0x63, 0x2f, 0x69, 0x6e, 0x63, 0x6c, 0x75, 0x64, 0x65, 0x2f, 0x63
        /*0032*/ 	.byte	0x75, 0x74, 0x6c, 0x61, 0x73, 0x73, 0x2f, 0x67, 0x65, 0x6d, 0x6d, 0x2f, 0x63, 0x6f, 0x6c, 0x6c
        /*0042*/ 	.byte	0x65, 0x63, 0x74, 0x69, 0x76, 0x65, 0x2f, 0x73, 0x6d, 0x39, 0x30, 0x5f, 0x6d, 0x6d, 0x61, 0x5f
        /*0052*/ 	.byte	0x74, 0x6d, 0x61, 0x5f, 0x67, 0x6d, 0x6d, 0x61, 0x5f, 0x73, 0x73, 0x5f, 0x77, 0x61, 0x72, 0x70
        /*0062*/ 	.byte	0x73, 0x70, 0x65, 0x63, 0x69, 0x61, 0x6c, 0x69, 0x7a, 0x65, 0x64, 0x2e, 0x68, 0x70, 0x70, 0x00
	.type		__unnamed_1,@object
	.size		__unnamed_1,(.L_0 - __unnamed_1)
__unnamed_1:
        /*0072*/ 	.byte	0x76, 0x6f, 0x69, 0x64, 0x20, 0x63, 0x75, 0x74, 0x6c, 0x61, 0x73, 0x73, 0x3a, 0x3a, 0x67, 0x65
        /* <DEDUP_REMOVED lines=172> */
        /*0b42*/ 	.byte	0x74, 0x69, 0x74, 0x79, 0x5d, 0x00
.L_0:


//--------------------- .nv.shared._ZN7cutlass13device_kernelINS_4gemm6kernel13GemmUniversalIN4cute5tupleIJiiiiEEENS1_10collective13CollectiveMmaINS1_34MainloopSm90TmaGmmaWarpSpecializedILi18ENS5_IJNS4_1CILi2EEENSA_ILi1EEESC_EEENS1_32KernelTmaWarpSpecializedPingpongEEENS5_IJNSA_ILi64EEENSA_ILi128EEESG_EEEaNS5_IJlSC_lEEEaSJ_NS4_8TiledMMAINS4_8MMA_AtomIJNS4_4SM904GMMA27MMA_64x128x32_S32S8S8_SS_TNEEEENS4_6LayoutINS5_IJSC_SC_SC_EEENS5_IJNSA_ILi0EEESS_SS_EEEEENS5_IJNS4_10UnderscoreESV_SV_EEEEENS4_13SM90_TMA_LOADENS4_14ComposedLayoutINS4_7SwizzleILi2ELi4ELi3EEENS4_18smem_ptr_flag_bitsILi8EEENSQ_INS5_IJNSA_ILi8EEESG_EEENS5_IJSG_SC_EEEEEEEvNS4_8identityENS4_23SM90_TMA_LOAD_MULTICASTES18_vS19_EENS_8epilogue10collective6detail29Sm90TmaWarpSpecializedAdapterINS1D_15DefaultEpilogueIaSJ_SJ_NS1C_6thread17LinearCombinationIaLi1EiiLNS1H_9ScaleType4KindE0ELNS_15FloatRoundStyleE2EaEENS1_15EpilogueDefaultEEEEEvvEEEEvNT_6ParamsE --------------------------
	.section	.nv.shared._ZN7cutlass13device_kernelINS_4gemm6kernel13GemmUniversalIN4cute5tupleIJiiiiEEENS1_10collective13CollectiveMmaINS1_34MainloopSm90TmaGmmaWarpSpecializedILi18ENS5_IJNS4_1CILi2EEENSA_ILi1EEESC_EEENS1_32KernelTmaWarpSpecializedPingpongEEENS5_IJNSA_ILi64EEENSA_ILi128EEESG_EEEaNS5_IJlSC_lEEEaSJ_NS4_8TiledMMAINS4_8MMA_AtomIJNS4_4SM904GMMA27MMA_64x128x32_S32S8S8_SS_TNEEEENS4_6LayoutINS5_IJSC_SC_SC_EEENS5_IJNSA_ILi0EEESS_SS_EEEEENS5_IJNS4_10UnderscoreESV_SV_EEEEENS4_13SM90_TMA_LOADENS4_14ComposedLayoutINS4_7SwizzleILi2ELi4ELi3EEENS4_18smem_ptr_flag_bitsILi8EEENSQ_INS5_IJNSA_ILi8EEESG_EEENS5_IJSG_SC_EEEEEEEvNS4_8identityENS4_23SM90_TMA_LOAD_MULTICASTES18_vS19_EENS_8epilogue10collective6detail29Sm90TmaWarpSpecializedAdapterINS1D_15DefaultEpilogueIaSJ_SJ_NS1C_6thread17LinearCombinationIaLi1EiiLNS1H_9ScaleType4KindE0ELNS_15FloatRoundStyleE2EaEENS1_15EpilogueDefaultEEEEEvvEEEEvNT_6ParamsE,"aw",@nobits
	.sectionflags	@""
	.align	16
	.zero		1024


//--------------------- .nv.shared.reserved.0     --------------------------
	.section	.nv.shared.reserved.0,"aw",@nobits
	.weak		__nv_reservedSMEM_offset_0_alias
	.size		__nv_reservedSMEM_offset_0_alias, 0, 0
	.other		__nv_reservedSMEM_offset_0_alias,@"STO_CUDA_RESERVED_SHARED STV_DEFAULT"
__nv_reservedSMEM_offset_0_alias:
	.zero		0


//--------------------- .nv.global                --------------------------
	.section	.nv.global,"aw",@nobits
.nv.global:
	.type		_ZN40_INTERNAL_df2955c7_4_k_cu_d71081f3_233394cute1_E,@object
	.size		_ZN40_INTERNAL_df2955c7_4_k_cu_d71081f3_233394cute1_E,(_ZN40_INTERNAL_df2955c7_4_k_cu_d71081f3_233394cuda3std3__45__cpo6cbeginE - _ZN40_INTERNAL_df2955c7_4_k_cu_d71081f3_233394cute1_E)
_ZN40_INTERNAL_df2955c7_4_k_cu_d71081f3_233394cute1_E:
	.zero		1
	.type		_ZN40_INTERNAL_df2955c7_4_k_cu_d71081f3_233394cuda3std3__45__cpo6cbeginE,@object
	.size		_ZN40_INTERNAL_df2955c7_4_k_cu_d71081f3_233394cuda3std3__45__cpo6cbeginE,(_ZN40_INTERNAL_df2955c7_4_k_cu_d71081f3_233394cuda3std3__48in_placeE - _ZN40_INTERNAL_df2955c7_4_k_cu_d71081f3_233394cuda3std3__45__cpo6cbeginE)
_ZN40_INTERNAL_df2955c7_4_k_cu_d71081f3_233394cuda3std3__45__cpo6cbeginE:
	.zero		1
	.type		_ZN40_INTERNAL_df2955c7_4_k_cu_d71081f3_233394cuda3std3__48in_placeE,@object
	.size		_ZN40_INTERNAL_df2955c7_4_k_cu_d71081f3_233394cuda3std3__48in_placeE,(_ZN40_INTERNAL_df2955c7_4_k_cu_d71081f3_233394cuda3std6ranges3__45__cpo9iter_moveE - _ZN40_INTERNAL_df2955c7_4_k_cu_d71081f3_233394cuda3std3__48in_placeE)
_ZN40_INTERNAL_df2955c7_4_k_cu_d71081f3_233394cuda3std3__48in_placeE:
	.zero		1
	.type		_ZN40_INTERNAL_df2955c7_4_k_cu_d71081f3_233394cuda3std6ranges3__45__cpo9iter_moveE,@object
	.size		_ZN40_INTERNAL_df2955c7_4_k_cu_d71081f3_233394cuda3std6ranges3__45__cpo9iter_moveE,(_ZN40_INTERNAL_df2955c7_4_k_cu_d71081f3_233394cuda3std3__45__cpo5beginE - _ZN40_INTERNAL_df2955c7_4_k_cu_d71081f3_233394cuda3std6ranges3__45__cpo9iter_moveE)
_ZN40_INTERNAL_df2955c7_4_k_cu_d71081f3_233394cuda3std6ranges3__45__cpo9iter_moveE:
	.zero		1
	.type		_ZN40_INTERNAL_df2955c7_4_k_cu_d71081f3_233394cuda3std3__45__cpo5beginE,@object
	.size		_ZN40_INTERNAL_df2955c7_4_k_cu_d71081f3_233394cuda3std3__45__cpo5beginE,(_ZN40_INTERNAL_df2955c7_4_k_cu_d71081f3_233394cuda3std3__442_GLOBAL__N__df2955c7_4_k_cu_d71081f3_233396ignoreE - _ZN40_INTERNAL_df2955c7_4_k_cu_d71081f3_233394cuda3std3__45__cpo5beginE)
_ZN40_INTERNAL_df2955c7_4_k_cu_d71081f3_233394cuda3std3__45__cpo5beginE:
	.zero		1
	.type		_ZN40_INTERNAL_df2955c7_4_k_cu_d71081f3_233394cuda3std3__442_GLOBAL__N__df2955c7_4_k_cu_d71081f3_233396ignoreE,@object
	.size		_ZN40_INTERNAL_df2955c7_4_k_cu_d71081f3_233394cuda3std3__442_GLOBAL__N__df2955c7_4_k_cu_d71081f3_233396ignoreE,(_ZN40_INTERNAL_df2955c7_4_k_cu_d71081f3_233394cute7productE - _ZN40_INTERNAL_df2955c7_4_k_cu_d71081f3_233394cuda3std3__442_GLOBAL__N__df2955c7_4_k_cu_d71081f3_233396ignoreE)
_ZN40_INTERNAL_df2955c7_4_k_cu_d71081f3_233394cuda3std3__442_GLOBAL__N__df2955c7_4_k_cu_d71081f3_233396ignoreE:
	.zero		1
	.type		_ZN40_INTERNAL_df2955c7_4_k_cu_d71081f3_233394cute7productE,@object
	.size		_ZN40_INTERNAL_df2955c7_4_k_cu_d71081f3_233394cute7productE,(_ZN40_INTERNAL_df2955c7_4_k_cu_d71081f3_233394cuda3std3__45__cpo3endE - _ZN40_INTERNAL_df2955c7_4_k_cu_d71081f3_233394cute7productE)
_ZN40_INTERNAL_df2955c7_4_k_cu_d71081f3_233394cute7productE:
	.zero		1
	.type		_ZN40_INTERNAL_df2955c7_4_k_cu_d71081f3_233394cuda3std3__45__cpo3endE,@object
	.size		_ZN40_INTERNAL_df2955c7_4_k_cu_d71081f3_233394cuda3std3__45__cpo3endE,(_ZN40_INTERNAL_df2955c7_4_k_cu_d71081f3_233394cuda3std3__419piecewise_constructE - _ZN40_INTERNAL_df2955c7_4_k_cu_d71081f3_233394cuda3std3__45__cpo3endE)
_ZN40_INTERNAL_df2955c7_4_k_cu_d71081f3_233394cuda3std3__45__cpo3endE:
	.zero		1
	.type		_ZN40_INTERNAL_df2955c7_4_k_cu_d71081f3_233394cuda3std3__419piecewise_constructE,@object
	.size		_ZN40_INTERNAL_df2955c7_4_k_cu_d71081f3_233394cuda3std3__419piecewise_constructE,(_ZN40_INTERNAL_df2955c7_4_k_cu_d71081f3_233394cuda3std3__45__cpo4cendE - _ZN40_INTERNAL_df2955c7_4_k_cu_d71081f3_233394cuda3std3__419piecewise_constructE)
_ZN40_INTERNAL_df2955c7_4_k_cu_d71081f3_233394cuda3std3__419piecewise_constructE:
	.zero		1
	.type		_ZN40_INTERNAL_df2955c7_4_k_cu_d71081f3_233394cuda3std3__45__cpo4cendE,@object
	.size		_ZN40_INTERNAL_df2955c7_4_k_cu_d71081f3_233394cuda3std3__45__cpo4cendE,(_ZN40_INTERNAL_df2955c7_4_k_cu_d71081f3_233394cuda3std6ranges3__45__cpo4swapE - _ZN40_INTERNAL_df2955c7_4_k_cu_d71081f3_233394cuda3std3__45__cpo4cendE)
_ZN40_INTERNAL_df2955c7_4_k_cu_d71081f3_233394cuda3std3__45__cpo4cendE:
	.zero		1
	.type		_ZN40_INTERNAL_df2955c7_4_k_cu_d71081f3_233394cuda3std6ranges3__45__cpo4swapE,@object
	.size		_ZN40_INTERNAL_df2955c7_4_k_cu_d71081f3_233394cuda3std6ranges3__45__cpo4swapE,(.L_8 - _ZN40_INTERNAL_df2955c7_4_k_cu_d71081f3_233394cuda3std6ranges3__45__cpo4swapE)
_ZN40_INTERNAL_df2955c7_4_k_cu_d71081f3_233394cuda3std6ranges3__45__cpo4swapE:
	.zero		1
.L_8:


//--------------------- .nv.constant0._ZN7cutlass13device_kernelINS_4gemm6kernel13GemmUniversalIN4cute5tupleIJiiiiEEENS1_10collective13CollectiveMmaINS1_34MainloopSm90TmaGmmaWarpSpecializedILi18ENS5_IJNS4_1CILi2EEENSA_ILi1EEESC_EEENS1_32KernelTmaWarpSpecializedPingpongEEENS5_IJNSA_ILi64EEENSA_ILi128EEESG_EEEaNS5_IJlSC_lEEEaSJ_NS4_8TiledMMAINS4_8MMA_AtomIJNS4_4SM904GMMA27MMA_64x128x32_S32S8S8_SS_TNEEEENS4_6LayoutINS5_IJSC_SC_SC_EEENS5_IJNSA_ILi0EEESS_SS_EEEEENS5_IJNS4_10UnderscoreESV_SV_EEEEENS4_13SM90_TMA_LOADENS4_14ComposedLayoutINS4_7SwizzleILi2ELi4ELi3EEENS4_18smem_ptr_flag_bitsILi8EEENSQ_INS5_IJNSA_ILi8EEESG_EEENS5_IJSG_SC_EEEEEEEvNS4_8identityENS4_23SM90_TMA_LOAD_MULTICASTES18_vS19_EENS_8epilogue10collective6detail29Sm90TmaWarpSpecializedAdapterINS1D_15DefaultEpilogueIaSJ_SJ_NS1C_6thread17LinearCombinationIaLi1EiiLNS1H_9ScaleType4KindE0ELNS_15FloatRoundStyleE2EaEENS1_15EpilogueDefaultEEEEEvvEEEEvNT_6ParamsE --------------------------
	.section	.nv.constant0._ZN7cutlass13device_kernelINS_4gemm6kernel13GemmUniversalIN4cute5tupleIJiiiiEEENS1_10collective13CollectiveMmaINS1_34MainloopSm90TmaGmmaWarpSpecializedILi18ENS5_IJNS4_1CILi2EEENSA_ILi1EEESC_EEENS1_32KernelTmaWarpSpecializedPingpongEEENS5_IJNSA_ILi64EEENSA_ILi128EEESG_EEEaNS5_IJlSC_lEEEaSJ_NS4_8TiledMMAINS4_8MMA_AtomIJNS4_4SM904GMMA27MMA_64x128x32_S32S8S8_SS_TNEEEENS4_6LayoutINS5_IJSC_SC_SC_EEENS5_IJNSA_ILi0EEESS_SS_EEEEENS5_IJNS4_10UnderscoreESV_SV_EEEEENS4_13SM90_TMA_LOADENS4_14ComposedLayoutINS4_7SwizzleILi2ELi4ELi3EEENS4_18smem_ptr_flag_bitsILi8EEENSQ_INS5_IJNSA_ILi8EEESG_EEENS5_IJSG_SC_EEEEEEEvNS4_8identityENS4_23SM90_TMA_LOAD_MULTICASTES18_vS19_EENS_8epilogue10collective6detail29Sm90TmaWarpSpecializedAdapterINS1D_15DefaultEpilogueIaSJ_SJ_NS1C_6thread17LinearCombinationIaLi1EiiLNS1H_9ScaleType4KindE0ELNS_15FloatRoundStyleE2EaEENS1_15EpilogueDefaultEEEEEvvEEEEvNT_6ParamsE,"a",@progbits
	.sectionflags	@""
	.align	4
.nv.constant0._ZN7cutlass13device_kernelINS_4gemm6kernel13GemmUniversalIN4cute5tupleIJiiiiEEENS1_10collective13CollectiveMmaINS1_34MainloopSm90TmaGmmaWarpSpecializedILi18ENS5_IJNS4_1CILi2EEENSA_ILi1EEESC_EEENS1_32KernelTmaWarpSpecializedPingpongEEENS5_IJNSA_ILi64EEENSA_ILi128EEESG_EEEaNS5_IJlSC_lEEEaSJ_NS4_8TiledMMAINS4_8MMA_AtomIJNS4_4SM904GMMA27MMA_64x128x32_S32S8S8_SS_TNEEEENS4_6LayoutINS5_IJSC_SC_SC_EEENS5_IJNSA_ILi0EEESS_SS_EEEEENS5_IJNS4_10UnderscoreESV_SV_EEEEENS4_13SM90_TMA_LOADENS4_14ComposedLayoutINS4_7SwizzleILi2ELi4ELi3EEENS4_18smem_ptr_flag_bitsILi8EEENSQ_INS5_IJNSA_ILi8EEESG_EEENS5_IJSG_SC_EEEEEEEvNS4_8identityENS4_23SM90_TMA_LOAD_MULTICASTES18_vS19_EENS_8epilogue10collective6detail29Sm90TmaWarpSpecializedAdapterINS1D_15DefaultEpilogueIaSJ_SJ_NS1C_6thread17LinearCombinationIaLi1EiiLNS1H_9ScaleType4KindE0ELNS_15FloatRoundStyleE2EaEENS1_15EpilogueDefaultEEEEEvvEEEEvNT_6ParamsE:
	.zero		1664


//--------------------- SYMBOLS --------------------------

	.type		.nv.reservedSmem.offset0,@object
	.size		.nv.reservedSmem.offset0,0x4
	.type		__assertfail,@function
